//
// Generated by NVIDIA NVVM Compiler
//
// Compiler Build ID: CL-36424714
// Cuda compilation tools, release 13.0, V13.0.88
// Based on NVVM 20.0.0
//

.version 9.0
.target sm_100
.address_size 64

	// .globl	_Z13readNanKernelIfEvPKT_i
.extern .func  (.param .b32 func_retval0) vprintf
(
	.param .b64 vprintf_param_0,
	.param .b64 vprintf_param_1
)
;
// _ZZN3cub18CUB_300001_SM_10006detail6reduce28DeviceReduceSingleTileKernelINS2_10policy_hubIfyN4cuda3std3__44plusIvEEE10Policy1000EN6thrust24THRUST_300001_SM_1000_NS18transform_iteratorI12SetNanToZeroIfENSD_6detail15normal_iteratorINSD_10device_ptrIfEEEENSD_11use_defaultESM_EESL_yS9_ffNS7_10__identityEEEvT0_T1_T2_T3_T4_T6_E12temp_storage has been demoted
// _ZZN3cub18CUB_300001_SM_10006detail6reduce18DeviceReduceKernelINS2_10policy_hubIfyN4cuda3std3__44plusIvEEE10Policy1000EN6thrust24THRUST_300001_SM_1000_NS18transform_iteratorI12SetNanToZeroIfENSD_6detail15normal_iteratorINSD_10device_ptrIfEEEENSD_11use_defaultESM_EEyS9_fNS7_10__identityEEEvT0_PT3_T1_NS0_13GridEvenShareISS_EET2_T4_E12temp_storage has been demoted
// _ZZN3cub18CUB_300001_SM_10006detail6reduce28DeviceReduceSingleTileKernelINS2_10policy_hubIfyN4cuda3std3__44plusIvEEE10Policy1000EPfN6thrust24THRUST_300001_SM_1000_NS6detail15normal_iteratorINSE_10device_ptrIfEEEEiS9_ffNS7_10__identityEEEvT0_T1_T2_T3_T4_T6_E12temp_storage has been demoted
.global .align 1 .b8 _ZN30_INTERNAL_eb1a3911_4_k_cu_main4cuda3std3__45__cpo5beginE[1];
.global .align 1 .b8 _ZN30_INTERNAL_eb1a3911_4_k_cu_main4cuda3std3__45__cpo3endE[1];
.global .align 1 .b8 _ZN30_INTERNAL_eb1a3911_4_k_cu_main4cuda3std3__45__cpo6cbeginE[1];
.global .align 1 .b8 _ZN30_INTERNAL_eb1a3911_4_k_cu_main4cuda3std3__45__cpo4cendE[1];
.global .align 1 .b8 _ZN30_INTERNAL_eb1a3911_4_k_cu_main4cuda3std3__45__cpo6rbeginE[1];
.global .align 1 .b8 _ZN30_INTERNAL_eb1a3911_4_k_cu_main4cuda3std3__45__cpo4rendE[1];
.global .align 1 .b8 _ZN30_INTERNAL_eb1a3911_4_k_cu_main4cuda3std3__45__cpo7crbeginE[1];
.global .align 1 .b8 _ZN30_INTERNAL_eb1a3911_4_k_cu_main4cuda3std3__45__cpo5crendE[1];
.global .align 1 .b8 _ZN30_INTERNAL_eb1a3911_4_k_cu_main4cuda3std3__432_GLOBAL__N__eb1a3911_4_k_cu_main6ignoreE[1];
.global .align 1 .b8 _ZN30_INTERNAL_eb1a3911_4_k_cu_main4cuda3std3__419piecewise_constructE[1];
.global .align 1 .b8 _ZN30_INTERNAL_eb1a3911_4_k_cu_main4cuda3std3__48in_placeE[1];
.global .align 1 .b8 _ZN30_INTERNAL_eb1a3911_4_k_cu_main4cuda3std3__420unreachable_sentinelE[1];
.global .align 1 .b8 _ZN30_INTERNAL_eb1a3911_4_k_cu_main4cuda3std3__47nulloptE[1];
.global .align 1 .b8 _ZN30_INTERNAL_eb1a3911_4_k_cu_main4cuda3std3__48unexpectE[1];
.global .align 1 .b8 _ZN30_INTERNAL_eb1a3911_4_k_cu_main4cuda3std6ranges3__45__cpo4swapE[1];
.global .align 1 .b8 _ZN30_INTERNAL_eb1a3911_4_k_cu_main4cuda3std6ranges3__45__cpo9iter_moveE[1];
.global .align 1 .b8 _ZN30_INTERNAL_eb1a3911_4_k_cu_main4cuda3std6ranges3__45__cpo5beginE[1];
.global .align 1 .b8 _ZN30_INTERNAL_eb1a3911_4_k_cu_main4cuda3std6ranges3__45__cpo3endE[1];
.global .align 1 .b8 _ZN30_INTERNAL_eb1a3911_4_k_cu_main4cuda3std6ranges3__45__cpo6cbeginE[1];
.global .align 1 .b8 _ZN30_INTERNAL_eb1a3911_4_k_cu_main4cuda3std6ranges3__45__cpo4cendE[1];
.global .align 1 .b8 _ZN30_INTERNAL_eb1a3911_4_k_cu_main4cuda3std6ranges3__45__cpo7advanceE[1];
.global .align 1 .b8 _ZN30_INTERNAL_eb1a3911_4_k_cu_main4cuda3std6ranges3__45__cpo9iter_swapE[1];
.global .align 1 .b8 _ZN30_INTERNAL_eb1a3911_4_k_cu_main4cuda3std6ranges3__45__cpo4nextE[1];
.global .align 1 .b8 _ZN30_INTERNAL_eb1a3911_4_k_cu_main4cuda3std6ranges3__45__cpo4prevE[1];
.global .align 1 .b8 _ZN30_INTERNAL_eb1a3911_4_k_cu_main4cuda3std6ranges3__45__cpo4dataE[1];
.global .align 1 .b8 _ZN30_INTERNAL_eb1a3911_4_k_cu_main4cuda3std6ranges3__45__cpo5cdataE[1];
.global .align 1 .b8 _ZN30_INTERNAL_eb1a3911_4_k_cu_main4cuda3std6ranges3__45__cpo4sizeE[1];
.global .align 1 .b8 _ZN30_INTERNAL_eb1a3911_4_k_cu_main4cuda3std6ranges3__45__cpo5ssizeE[1];
.global .align 1 .b8 _ZN30_INTERNAL_eb1a3911_4_k_cu_main4cuda3std6ranges3__45__cpo8distanceE[1];
.global .align 1 .b8 _ZN30_INTERNAL_eb1a3911_4_k_cu_main6thrust24THRUST_300001_SM_1000_NS8cuda_cub3parE[1];
.global .align 1 .b8 _ZN30_INTERNAL_eb1a3911_4_k_cu_main6thrust24THRUST_300001_SM_1000_NS8cuda_cub10par_nosyncE[1];
.global .align 1 .b8 _ZN30_INTERNAL_eb1a3911_4_k_cu_main6thrust24THRUST_300001_SM_1000_NS6system6detail10sequential3seqE[1];
.global .align 1 .b8 _ZN30_INTERNAL_eb1a3911_4_k_cu_main6thrust24THRUST_300001_SM_1000_NS12placeholders2_1E[1];
.global .align 1 .b8 _ZN30_INTERNAL_eb1a3911_4_k_cu_main6thrust24THRUST_300001_SM_1000_NS12placeholders2_2E[1];
.global .align 1 .b8 _ZN30_INTERNAL_eb1a3911_4_k_cu_main6thrust24THRUST_300001_SM_1000_NS12placeholders2_3E[1];
.global .align 1 .b8 _ZN30_INTERNAL_eb1a3911_4_k_cu_main6thrust24THRUST_300001_SM_1000_NS12placeholders2_4E[1];
.global .align 1 .b8 _ZN30_INTERNAL_eb1a3911_4_k_cu_main6thrust24THRUST_300001_SM_1000_NS12placeholders2_5E[1];
.global .align 1 .b8 _ZN30_INTERNAL_eb1a3911_4_k_cu_main6thrust24THRUST_300001_SM_1000_NS12placeholders2_6E[1];
.global .align 1 .b8 _ZN30_INTERNAL_eb1a3911_4_k_cu_main6thrust24THRUST_300001_SM_1000_NS12placeholders2_7E[1];
.global .align 1 .b8 _ZN30_INTERNAL_eb1a3911_4_k_cu_main6thrust24THRUST_300001_SM_1000_NS12placeholders2_8E[1];
.global .align 1 .b8 _ZN30_INTERNAL_eb1a3911_4_k_cu_main6thrust24THRUST_300001_SM_1000_NS12placeholders2_9E[1];
.global .align 1 .b8 _ZN30_INTERNAL_eb1a3911_4_k_cu_main6thrust24THRUST_300001_SM_1000_NS12placeholders3_10E[1];
.global .align 1 .b8 _ZN30_INTERNAL_eb1a3911_4_k_cu_main6thrust24THRUST_300001_SM_1000_NS3seqE[1];
.global .align 1 .b8 $str$1[18] = {37, 100, 32, 78, 65, 78, 32, 118, 105, 97, 32, 105, 115, 110, 97, 110, 10};

.visible .entry _Z13readNanKernelIfEvPKT_i(
	.param .u64 .ptr .align 1 _Z13readNanKernelIfEvPKT_i_param_0,
	.param .u32 _Z13readNanKernelIfEvPKT_i_param_1
)
{
	.local .align 8 .b8 	__local_depot0[8];
	.reg .b64 	%SP;
	.reg .b64 	%SPL;
	.reg .pred 	%p<4>;
	.reg .b32 	%r<9>;
	.reg .b32 	%f<3>;
	.reg .b64 	%rd<10>;

	mov.u64 	%SPL, __local_depot0;
	cvta.local.u64 	%SP, %SPL;
	ld.param.u64 	%rd3, [_Z13readNanKernelIfEvPKT_i_param_0];
	ld.param.u32 	%r5, [_Z13readNanKernelIfEvPKT_i_param_1];
	mov.u32 	%r8, %tid.x;
	setp.ge.s32 	%p1, %r8, %r5;
	@%p1 bra 	$L__BB0_5;
	mov.u32 	%r2, %ntid.x;
	add.u64 	%rd4, %SP, 0;
	add.u64 	%rd1, %SPL, 0;
	cvta.to.global.u64 	%rd2, %rd3;
	mov.u64 	%rd7, $str$1;
$L__BB0_2:
	mul.wide.s32 	%rd5, %r8, 4;
	add.s64 	%rd6, %rd2, %rd5;
	ld.global.f32 	%f1, [%rd6];
	abs.f32 	%f2, %f1;
	setp.num.f32 	%p2, %f2, %f2;
	@%p2 bra 	$L__BB0_4;
	st.local.u32 	[%rd1], %r8;
	cvta.global.u64 	%rd8, %rd7;
	{ // callseq 0, 0
	.param .b64 param0;
	st.param.b64 	[param0], %rd8;
	.param .b64 param1;
	st.param.b64 	[param1], %rd4;
	.param .b32 retval0;
	call.uni (retval0), 
	vprintf, 
	(
	param0, 
	param1
	);
	ld.param.b32 	%r6, [retval0];
	} // callseq 0
$L__BB0_4:
	add.s32 	%r8, %r8, %r2;
	setp.lt.s32 	%p3, %r8, %r5;
	@%p3 bra 	$L__BB0_2;
$L__BB0_5:
	ret;

}
	// .globl	_ZN3cub18CUB_300001_SM_10006detail11EmptyKernelIvEEvv
.visible .entry _ZN3cub18CUB_300001_SM_10006detail11EmptyKernelIvEEvv()
{


	ret;

}
	// .globl	_ZN3cub18CUB_300001_SM_10006detail8for_each13static_kernelINS2_12policy_hub_t12policy_500_tEmN6thrust24THRUST_300001_SM_1000_NS8cuda_cub20__uninitialized_fill7functorINS7_10device_ptrIfEEfEEEEvT0_T1_
.visible .entry _ZN3cub18CUB_300001_SM_10006detail8for_each13static_kernelINS2_12policy_hub_t12policy_500_tEmN6thrust24THRUST_300001_SM_1000_NS8cuda_cub20__uninitialized_fill7functorINS7_10device_ptrIfEEfEEEEvT0_T1_(
	.param .u64 _ZN3cub18CUB_300001_SM_10006detail8for_each13static_kernelINS2_12policy_hub_t12policy_500_tEmN6thrust24THRUST_300001_SM_1000_NS8cuda_cub20__uninitialized_fill7functorINS7_10device_ptrIfEEfEEEEvT0_T1__param_0,
	.param .align 8 .b8 _ZN3cub18CUB_300001_SM_10006detail8for_each13static_kernelINS2_12policy_hub_t12policy_500_tEmN6thrust24THRUST_300001_SM_1000_NS8cuda_cub20__uninitialized_fill7functorINS7_10device_ptrIfEEfEEEEvT0_T1__param_1[16]
)
.maxntid 256
{
	.reg .pred 	%p<4>;
	.reg .b16 	%rs<5>;
	.reg .b32 	%r<10>;
	.reg .b32 	%f<3>;
	.reg .b64 	%rd<16>;

	ld.param.f32 	%f2, [_ZN3cub18CUB_300001_SM_10006detail8for_each13static_kernelINS2_12policy_hub_t12policy_500_tEmN6thrust24THRUST_300001_SM_1000_NS8cuda_cub20__uninitialized_fill7functorINS7_10device_ptrIfEEfEEEEvT0_T1__param_1+8];
	ld.param.u64 	%rd4, [_ZN3cub18CUB_300001_SM_10006detail8for_each13static_kernelINS2_12policy_hub_t12policy_500_tEmN6thrust24THRUST_300001_SM_1000_NS8cuda_cub20__uninitialized_fill7functorINS7_10device_ptrIfEEfEEEEvT0_T1__param_1];
	ld.param.u64 	%rd5, [_ZN3cub18CUB_300001_SM_10006detail8for_each13static_kernelINS2_12policy_hub_t12policy_500_tEmN6thrust24THRUST_300001_SM_1000_NS8cuda_cub20__uninitialized_fill7functorINS7_10device_ptrIfEEfEEEEvT0_T1__param_0];
	mov.u32 	%r7, %ctaid.x;
	mul.wide.u32 	%rd1, %r7, 512;
	sub.s64 	%rd2, %rd5, %rd1;
	setp.lt.u64 	%p1, %rd2, 512;
	@%p1 bra 	$L__BB2_2;
	mov.u32 	%r9, %tid.x;
	cvta.to.global.u64 	%rd11, %rd4;
	cvt.u64.u32 	%rd12, %r9;
	add.s64 	%rd13, %rd1, %rd12;
	shl.b64 	%rd14, %rd13, 2;
	add.s64 	%rd15, %rd11, %rd14;
	st.global.f32 	[%rd15], %f2;
	st.global.f32 	[%rd15+1024], %f2;
	bra.uni 	$L__BB2_6;
$L__BB2_2:
	cvta.to.global.u64 	%rd6, %rd4;
	mov.u32 	%r1, %tid.x;
	cvt.u64.u32 	%rd7, %r1;
	setp.le.u64 	%p2, %rd2, %rd7;
	add.s64 	%rd8, %rd1, %rd7;
	shl.b64 	%rd9, %rd8, 2;
	add.s64 	%rd3, %rd6, %rd9;
	@%p2 bra 	$L__BB2_4;
	st.global.f32 	[%rd3], %f2;
$L__BB2_4:
	add.s32 	%r8, %r1, 256;
	cvt.u64.u32 	%rd10, %r8;
	setp.le.u64 	%p3, %rd2, %rd10;
	@%p3 bra 	$L__BB2_6;
	st.global.f32 	[%rd3+1024], %f2;
$L__BB2_6:
	ret;

}
	// .globl	_ZN3cub18CUB_300001_SM_10006detail8for_each13static_kernelINS2_12policy_hub_t12policy_500_tEmN6thrust24THRUST_300001_SM_1000_NS8cuda_cub20__uninitialized_fill7functorINS7_10device_ptrIcEEcEEEEvT0_T1_
.visible .entry _ZN3cub18CUB_300001_SM_10006detail8for_each13static_kernelINS2_12policy_hub_t12policy_500_tEmN6thrust24THRUST_300001_SM_1000_NS8cuda_cub20__uninitialized_fill7functorINS7_10device_ptrIcEEcEEEEvT0_T1_(
	.param .u64 _ZN3cub18CUB_300001_SM_10006detail8for_each13static_kernelINS2_12policy_hub_t12policy_500_tEmN6thrust24THRUST_300001_SM_1000_NS8cuda_cub20__uninitialized_fill7functorINS7_10device_ptrIcEEcEEEEvT0_T1__param_0,
	.param .align 8 .b8 _ZN3cub18CUB_300001_SM_10006detail8for_each13static_kernelINS2_12policy_hub_t12policy_500_tEmN6thrust24THRUST_300001_SM_1000_NS8cuda_cub20__uninitialized_fill7functorINS7_10device_ptrIcEEcEEEEvT0_T1__param_1[16]
)
.maxntid 256
{
	.reg .pred 	%p<4>;
	.reg .b16 	%rs<10>;
	.reg .b32 	%r<15>;
	.reg .b64 	%rd<14>;

	ld.param.u32 	%r7, [_ZN3cub18CUB_300001_SM_10006detail8for_each13static_kernelINS2_12policy_hub_t12policy_500_tEmN6thrust24THRUST_300001_SM_1000_NS8cuda_cub20__uninitialized_fill7functorINS7_10device_ptrIcEEcEEEEvT0_T1__param_1+8];
	bfe.u32 	%r11, %r7, 0, 8;
	cvt.u16.u32 	%rs2, %r11;
	ld.param.u64 	%rd4, [_ZN3cub18CUB_300001_SM_10006detail8for_each13static_kernelINS2_12policy_hub_t12policy_500_tEmN6thrust24THRUST_300001_SM_1000_NS8cuda_cub20__uninitialized_fill7functorINS7_10device_ptrIcEEcEEEEvT0_T1__param_1];
	ld.param.u64 	%rd5, [_ZN3cub18CUB_300001_SM_10006detail8for_each13static_kernelINS2_12policy_hub_t12policy_500_tEmN6thrust24THRUST_300001_SM_1000_NS8cuda_cub20__uninitialized_fill7functorINS7_10device_ptrIcEEcEEEEvT0_T1__param_0];
	mov.u32 	%r12, %ctaid.x;
	mul.wide.u32 	%rd1, %r12, 512;
	sub.s64 	%rd2, %rd5, %rd1;
	setp.lt.u64 	%p1, %rd2, 512;
	@%p1 bra 	$L__BB3_2;
	mov.u32 	%r14, %tid.x;
	cvta.to.global.u64 	%rd10, %rd4;
	cvt.u64.u32 	%rd11, %r14;
	add.s64 	%rd12, %rd1, %rd11;
	add.s64 	%rd13, %rd10, %rd12;
	st.global.u8 	[%rd13], %rs2;
	st.global.u8 	[%rd13+256], %rs2;
	bra.uni 	$L__BB3_6;
$L__BB3_2:
	cvta.to.global.u64 	%rd6, %rd4;
	mov.u32 	%r1, %tid.x;
	cvt.u64.u32 	%rd7, %r1;
	setp.le.u64 	%p2, %rd2, %rd7;
	add.s64 	%rd8, %rd1, %rd7;
	add.s64 	%rd3, %rd6, %rd8;
	@%p2 bra 	$L__BB3_4;
	st.global.u8 	[%rd3], %rs2;
$L__BB3_4:
	add.s32 	%r13, %r1, 256;
	cvt.u64.u32 	%rd9, %r13;
	setp.le.u64 	%p3, %rd2, %rd9;
	@%p3 bra 	$L__BB3_6;
	st.global.u8 	[%rd3+256], %rs2;
$L__BB3_6:
	ret;

}
	// .globl	_ZN3cub18CUB_300001_SM_10006detail6reduce28DeviceReduceSingleTileKernelINS2_10policy_hubIfyN4cuda3std3__44plusIvEEE10Policy1000EN6thrust24THRUST_300001_SM_1000_NS18transform_iteratorI12SetNanToZeroIfENSD_6detail15normal_iteratorINSD_10device_ptrIfEEEENSD_11use_defaultESM_EESL_yS9_ffNS7_10__identityEEEvT0_T1_T2_T3_T4_T6_
.visible .entry _ZN3cub18CUB_300001_SM_10006detail6reduce28DeviceReduceSingleTileKernelINS2_10policy_hubIfyN4cuda3std3__44plusIvEEE10Policy1000EN6thrust24THRUST_300001_SM_1000_NS18transform_iteratorI12SetNanToZeroIfENSD_6detail15normal_iteratorINSD_10device_ptrIfEEEENSD_11use_defaultESM_EESL_yS9_ffNS7_10__identityEEEvT0_T1_T2_T3_T4_T6_(
	.param .align 8 .b8 _ZN3cub18CUB_300001_SM_10006detail6reduce28DeviceReduceSingleTileKernelINS2_10policy_hubIfyN4cuda3std3__44plusIvEEE10Policy1000EN6thrust24THRUST_300001_SM_1000_NS18transform_iteratorI12SetNanToZeroIfENSD_6detail15normal_iteratorINSD_10device_ptrIfEEEENSD_11use_defaultESM_EESL_yS9_ffNS7_10__identityEEEvT0_T1_T2_T3_T4_T6__param_0[16],
	.param .align 8 .b8 _ZN3cub18CUB_300001_SM_10006detail6reduce28DeviceReduceSingleTileKernelINS2_10policy_hubIfyN4cuda3std3__44plusIvEEE10Policy1000EN6thrust24THRUST_300001_SM_1000_NS18transform_iteratorI12SetNanToZeroIfENSD_6detail15normal_iteratorINSD_10device_ptrIfEEEENSD_11use_defaultESM_EESL_yS9_ffNS7_10__identityEEEvT0_T1_T2_T3_T4_T6__param_1[8],
	.param .u64 _ZN3cub18CUB_300001_SM_10006detail6reduce28DeviceReduceSingleTileKernelINS2_10policy_hubIfyN4cuda3std3__44plusIvEEE10Policy1000EN6thrust24THRUST_300001_SM_1000_NS18transform_iteratorI12SetNanToZeroIfENSD_6detail15normal_iteratorINSD_10device_ptrIfEEEENSD_11use_defaultESM_EESL_yS9_ffNS7_10__identityEEEvT0_T1_T2_T3_T4_T6__param_2,
	.param .align 1 .b8 _ZN3cub18CUB_300001_SM_10006detail6reduce28DeviceReduceSingleTileKernelINS2_10policy_hubIfyN4cuda3std3__44plusIvEEE10Policy1000EN6thrust24THRUST_300001_SM_1000_NS18transform_iteratorI12SetNanToZeroIfENSD_6detail15normal_iteratorINSD_10device_ptrIfEEEENSD_11use_defaultESM_EESL_yS9_ffNS7_10__identityEEEvT0_T1_T2_T3_T4_T6__param_3[1],
	.param .f32 _ZN3cub18CUB_300001_SM_10006detail6reduce28DeviceReduceSingleTileKernelINS2_10policy_hubIfyN4cuda3std3__44plusIvEEE10Policy1000EN6thrust24THRUST_300001_SM_1000_NS18transform_iteratorI12SetNanToZeroIfENSD_6detail15normal_iteratorINSD_10device_ptrIfEEEENSD_11use_defaultESM_EESL_yS9_ffNS7_10__identityEEEvT0_T1_T2_T3_T4_T6__param_4,
	.param .align 1 .b8 _ZN3cub18CUB_300001_SM_10006detail6reduce28DeviceReduceSingleTileKernelINS2_10policy_hubIfyN4cuda3std3__44plusIvEEE10Policy1000EN6thrust24THRUST_300001_SM_1000_NS18transform_iteratorI12SetNanToZeroIfENSD_6detail15normal_iteratorINSD_10device_ptrIfEEEENSD_11use_defaultESM_EESL_yS9_ffNS7_10__identityEEEvT0_T1_T2_T3_T4_T6__param_5[1]
)
.maxntid 256
.minnctapersm 1
{
	.reg .pred 	%p<44>;
	.reg .b16 	%rs<9>;
	.reg .b32 	%r<147>;
	.reg .b32 	%f<331>;
	.reg .b64 	%rd<58>;
	// demoted variable
	.shared .align 4 .b8 _ZZN3cub18CUB_300001_SM_10006detail6reduce28DeviceReduceSingleTileKernelINS2_10policy_hubIfyN4cuda3std3__44plusIvEEE10Policy1000EN6thrust24THRUST_300001_SM_1000_NS18transform_iteratorI12SetNanToZeroIfENSD_6detail15normal_iteratorINSD_10device_ptrIfEEEENSD_11use_defaultESM_EESL_yS9_ffNS7_10__identityEEEvT0_T1_T2_T3_T4_T6_E12temp_storage[44];
	ld.param.u64 	%rd19, [_ZN3cub18CUB_300001_SM_10006detail6reduce28DeviceReduceSingleTileKernelINS2_10policy_hubIfyN4cuda3std3__44plusIvEEE10Policy1000EN6thrust24THRUST_300001_SM_1000_NS18transform_iteratorI12SetNanToZeroIfENSD_6detail15normal_iteratorINSD_10device_ptrIfEEEENSD_11use_defaultESM_EESL_yS9_ffNS7_10__identityEEEvT0_T1_T2_T3_T4_T6__param_0];
	ld.param.u64 	%rd2, [_ZN3cub18CUB_300001_SM_10006detail6reduce28DeviceReduceSingleTileKernelINS2_10policy_hubIfyN4cuda3std3__44plusIvEEE10Policy1000EN6thrust24THRUST_300001_SM_1000_NS18transform_iteratorI12SetNanToZeroIfENSD_6detail15normal_iteratorINSD_10device_ptrIfEEEENSD_11use_defaultESM_EESL_yS9_ffNS7_10__identityEEEvT0_T1_T2_T3_T4_T6__param_1];
	ld.param.u64 	%rd20, [_ZN3cub18CUB_300001_SM_10006detail6reduce28DeviceReduceSingleTileKernelINS2_10policy_hubIfyN4cuda3std3__44plusIvEEE10Policy1000EN6thrust24THRUST_300001_SM_1000_NS18transform_iteratorI12SetNanToZeroIfENSD_6detail15normal_iteratorINSD_10device_ptrIfEEEENSD_11use_defaultESM_EESL_yS9_ffNS7_10__identityEEEvT0_T1_T2_T3_T4_T6__param_2];
	ld.param.f32 	%f40, [_ZN3cub18CUB_300001_SM_10006detail6reduce28DeviceReduceSingleTileKernelINS2_10policy_hubIfyN4cuda3std3__44plusIvEEE10Policy1000EN6thrust24THRUST_300001_SM_1000_NS18transform_iteratorI12SetNanToZeroIfENSD_6detail15normal_iteratorINSD_10device_ptrIfEEEENSD_11use_defaultESM_EESL_yS9_ffNS7_10__identityEEEvT0_T1_T2_T3_T4_T6__param_4];
	setp.ne.s64 	%p1, %rd20, 0;
	@%p1 bra 	$L__BB4_3;
	mov.u32 	%r132, %tid.x;
	setp.ne.s32 	%p43, %r132, 0;
	@%p43 bra 	$L__BB4_51;
	cvta.to.global.u64 	%rd52, %rd2;
	st.global.f32 	[%rd52], %f40;
	bra.uni 	$L__BB4_51;
$L__BB4_3:
	cvta.to.global.u64 	%rd3, %rd19;
	setp.gt.u64 	%p2, %rd20, 4095;
	@%p2 bra 	$L__BB4_28;
	cvt.u32.u64 	%r1, %rd20;
	mov.u32 	%r2, %tid.x;
	setp.ge.u32 	%p19, %r2, %r1;
	mov.f32 	%f318, 0f00000000;
	mov.u32 	%r136, %r2;
	@%p19 bra 	$L__BB4_6;
	mul.wide.u32 	%rd41, %r2, 4;
	add.s64 	%rd42, %rd3, %rd41;
	ld.global.f32 	%f318, [%rd42];
	add.s32 	%r136, %r2, 256;
$L__BB4_6:
	setp.ge.u32 	%p20, %r136, %r1;
	@%p20 bra 	$L__BB4_19;
	not.b32 	%r83, %r136;
	add.s32 	%r84, %r83, %r1;
	shr.u32 	%r85, %r84, 8;
	add.s32 	%r5, %r85, 1;
	and.b32  	%r6, %r5, 15;
	setp.lt.u32 	%p21, %r84, 3840;
	@%p21 bra 	$L__BB4_10;
	and.b32  	%r86, %r5, 33554416;
	neg.s32 	%r134, %r86;
	mul.wide.u32 	%rd43, %r136, 4;
	add.s64 	%rd44, %rd43, %rd3;
	add.s64 	%rd53, %rd44, 8192;
$L__BB4_9:
	.pragma "nounroll";
	ld.global.f32 	%f189, [%rd53+-8192];
	add.f32 	%f190, %f318, %f189;
	ld.global.f32 	%f191, [%rd53+-7168];
	add.f32 	%f192, %f190, %f191;
	ld.global.f32 	%f193, [%rd53+-6144];
	add.f32 	%f194, %f192, %f193;
	ld.global.f32 	%f195, [%rd53+-5120];
	add.f32 	%f196, %f194, %f195;
	ld.global.f32 	%f197, [%rd53+-4096];
	add.f32 	%f198, %f196, %f197;
	ld.global.f32 	%f199, [%rd53+-3072];
	add.f32 	%f200, %f198, %f199;
	ld.global.f32 	%f201, [%rd53+-2048];
	add.f32 	%f202, %f200, %f201;
	ld.global.f32 	%f203, [%rd53+-1024];
	add.f32 	%f204, %f202, %f203;
	ld.global.f32 	%f205, [%rd53];
	add.f32 	%f206, %f204, %f205;
	ld.global.f32 	%f207, [%rd53+1024];
	add.f32 	%f208, %f206, %f207;
	ld.global.f32 	%f209, [%rd53+2048];
	add.f32 	%f210, %f208, %f209;
	ld.global.f32 	%f211, [%rd53+3072];
	add.f32 	%f212, %f210, %f211;
	ld.global.f32 	%f213, [%rd53+4096];
	add.f32 	%f214, %f212, %f213;
	ld.global.f32 	%f215, [%rd53+5120];
	add.f32 	%f216, %f214, %f215;
	ld.global.f32 	%f217, [%rd53+6144];
	add.f32 	%f218, %f216, %f217;
	ld.global.f32 	%f219, [%rd53+7168];
	add.f32 	%f318, %f218, %f219;
	add.s32 	%r136, %r136, 4096;
	add.s32 	%r134, %r134, 16;
	add.s64 	%rd53, %rd53, 16384;
	setp.ne.s32 	%p22, %r134, 0;
	@%p22 bra 	$L__BB4_9;
$L__BB4_10:
	setp.eq.s32 	%p23, %r6, 0;
	@%p23 bra 	$L__BB4_19;
	and.b32  	%r13, %r5, 7;
	setp.lt.u32 	%p24, %r6, 8;
	@%p24 bra 	$L__BB4_13;
	mul.wide.s32 	%rd45, %r136, 4;
	add.s64 	%rd46, %rd3, %rd45;
	ld.global.f32 	%f221, [%rd46];
	add.f32 	%f222, %f318, %f221;
	ld.global.f32 	%f223, [%rd46+1024];
	add.f32 	%f224, %f222, %f223;
	ld.global.f32 	%f225, [%rd46+2048];
	add.f32 	%f226, %f224, %f225;
	ld.global.f32 	%f227, [%rd46+3072];
	add.f32 	%f228, %f226, %f227;
	ld.global.f32 	%f229, [%rd46+4096];
	add.f32 	%f230, %f228, %f229;
	ld.global.f32 	%f231, [%rd46+5120];
	add.f32 	%f232, %f230, %f231;
	ld.global.f32 	%f233, [%rd46+6144];
	add.f32 	%f234, %f232, %f233;
	ld.global.f32 	%f235, [%rd46+7168];
	add.f32 	%f318, %f234, %f235;
	add.s32 	%r136, %r136, 2048;
$L__BB4_13:
	setp.eq.s32 	%p25, %r13, 0;
	@%p25 bra 	$L__BB4_19;
	and.b32  	%r16, %r5, 3;
	setp.lt.u32 	%p26, %r13, 4;
	@%p26 bra 	$L__BB4_16;
	mul.wide.s32 	%rd47, %r136, 4;
	add.s64 	%rd48, %rd3, %rd47;
	ld.global.f32 	%f237, [%rd48];
	add.f32 	%f238, %f318, %f237;
	ld.global.f32 	%f239, [%rd48+1024];
	add.f32 	%f240, %f238, %f239;
	ld.global.f32 	%f241, [%rd48+2048];
	add.f32 	%f242, %f240, %f241;
	ld.global.f32 	%f243, [%rd48+3072];
	add.f32 	%f318, %f242, %f243;
	add.s32 	%r136, %r136, 1024;
$L__BB4_16:
	setp.eq.s32 	%p27, %r16, 0;
	@%p27 bra 	$L__BB4_19;
	neg.s32 	%r139, %r16;
$L__BB4_18:
	.pragma "nounroll";
	mul.wide.s32 	%rd49, %r136, 4;
	add.s64 	%rd50, %rd3, %rd49;
	ld.global.f32 	%f244, [%rd50];
	add.f32 	%f318, %f318, %f244;
	add.s32 	%r136, %r136, 256;
	add.s32 	%r139, %r139, 1;
	setp.ne.s32 	%p28, %r139, 0;
	@%p28 bra 	$L__BB4_18;
$L__BB4_19:
	setp.lt.u64 	%p29, %rd20, 256;
	@%p29 bra 	$L__BB4_24;
	// begin inline asm
	mov.u32 %r111, %laneid;
	// end inline asm
	mov.b32 	%r112, 1;
	mov.b32 	%r125, 31;
	mov.b32 	%r126, -1;
	// begin inline asm
	{  .reg .f32 r0;  .reg .pred p;  shfl.sync.down.b32 r0|p, %f318, %r112, %r125, %r126;  @p add.f32 r0, r0, %f318;  mov.f32 %f280, r0;}
	// end inline asm
	mov.b32 	%r115, 2;
	// begin inline asm
	{  .reg .f32 r0;  .reg .pred p;  shfl.sync.down.b32 r0|p, %f280, %r115, %r125, %r126;  @p add.f32 r0, r0, %f280;  mov.f32 %f283, r0;}
	// end inline asm
	mov.b32 	%r118, 4;
	// begin inline asm
	{  .reg .f32 r0;  .reg .pred p;  shfl.sync.down.b32 r0|p, %f283, %r118, %r125, %r126;  @p add.f32 r0, r0, %f283;  mov.f32 %f286, r0;}
	// end inline asm
	mov.b32 	%r121, 8;
	// begin inline asm
	{  .reg .f32 r0;  .reg .pred p;  shfl.sync.down.b32 r0|p, %f286, %r121, %r125, %r126;  @p add.f32 r0, r0, %f286;  mov.f32 %f289, r0;}
	// end inline asm
	mov.b32 	%r124, 16;
	// begin inline asm
	{  .reg .f32 r0;  .reg .pred p;  shfl.sync.down.b32 r0|p, %f289, %r124, %r125, %r126;  @p add.f32 r0, r0, %f289;  mov.f32 %f330, r0;}
	// end inline asm
	setp.ne.s32 	%p40, %r111, 0;
	@%p40 bra 	$L__BB4_22;
	shr.u32 	%r127, %r2, 3;
	and.b32  	%r128, %r127, 124;
	mov.u32 	%r129, _ZZN3cub18CUB_300001_SM_10006detail6reduce28DeviceReduceSingleTileKernelINS2_10policy_hubIfyN4cuda3std3__44plusIvEEE10Policy1000EN6thrust24THRUST_300001_SM_1000_NS18transform_iteratorI12SetNanToZeroIfENSD_6detail15normal_iteratorINSD_10device_ptrIfEEEENSD_11use_defaultESM_EESL_yS9_ffNS7_10__identityEEEvT0_T1_T2_T3_T4_T6_E12temp_storage;
	add.s32 	%r130, %r129, %r128;
	st.shared.f32 	[%r130+8], %f330;
$L__BB4_22:
	bar.sync 	0;
	setp.ne.s32 	%p41, %r2, 0;
	@%p41 bra 	$L__BB4_49;
	ld.shared.f32 	%f295, [_ZZN3cub18CUB_300001_SM_10006detail6reduce28DeviceReduceSingleTileKernelINS2_10policy_hubIfyN4cuda3std3__44plusIvEEE10Policy1000EN6thrust24THRUST_300001_SM_1000_NS18transform_iteratorI12SetNanToZeroIfENSD_6detail15normal_iteratorINSD_10device_ptrIfEEEENSD_11use_defaultESM_EESL_yS9_ffNS7_10__identityEEEvT0_T1_T2_T3_T4_T6_E12temp_storage+12];
	add.f32 	%f296, %f330, %f295;
	ld.shared.f32 	%f297, [_ZZN3cub18CUB_300001_SM_10006detail6reduce28DeviceReduceSingleTileKernelINS2_10policy_hubIfyN4cuda3std3__44plusIvEEE10Policy1000EN6thrust24THRUST_300001_SM_1000_NS18transform_iteratorI12SetNanToZeroIfENSD_6detail15normal_iteratorINSD_10device_ptrIfEEEENSD_11use_defaultESM_EESL_yS9_ffNS7_10__identityEEEvT0_T1_T2_T3_T4_T6_E12temp_storage+16];
	add.f32 	%f298, %f296, %f297;
	ld.shared.f32 	%f299, [_ZZN3cub18CUB_300001_SM_10006detail6reduce28DeviceReduceSingleTileKernelINS2_10policy_hubIfyN4cuda3std3__44plusIvEEE10Policy1000EN6thrust24THRUST_300001_SM_1000_NS18transform_iteratorI12SetNanToZeroIfENSD_6detail15normal_iteratorINSD_10device_ptrIfEEEENSD_11use_defaultESM_EESL_yS9_ffNS7_10__identityEEEvT0_T1_T2_T3_T4_T6_E12temp_storage+20];
	add.f32 	%f300, %f298, %f299;
	ld.shared.f32 	%f301, [_ZZN3cub18CUB_300001_SM_10006detail6reduce28DeviceReduceSingleTileKernelINS2_10policy_hubIfyN4cuda3std3__44plusIvEEE10Policy1000EN6thrust24THRUST_300001_SM_1000_NS18transform_iteratorI12SetNanToZeroIfENSD_6detail15normal_iteratorINSD_10device_ptrIfEEEENSD_11use_defaultESM_EESL_yS9_ffNS7_10__identityEEEvT0_T1_T2_T3_T4_T6_E12temp_storage+24];
	add.f32 	%f302, %f300, %f301;
	ld.shared.f32 	%f303, [_ZZN3cub18CUB_300001_SM_10006detail6reduce28DeviceReduceSingleTileKernelINS2_10policy_hubIfyN4cuda3std3__44plusIvEEE10Policy1000EN6thrust24THRUST_300001_SM_1000_NS18transform_iteratorI12SetNanToZeroIfENSD_6detail15normal_iteratorINSD_10device_ptrIfEEEENSD_11use_defaultESM_EESL_yS9_ffNS7_10__identityEEEvT0_T1_T2_T3_T4_T6_E12temp_storage+28];
	add.f32 	%f304, %f302, %f303;
	ld.shared.f32 	%f305, [_ZZN3cub18CUB_300001_SM_10006detail6reduce28DeviceReduceSingleTileKernelINS2_10policy_hubIfyN4cuda3std3__44plusIvEEE10Policy1000EN6thrust24THRUST_300001_SM_1000_NS18transform_iteratorI12SetNanToZeroIfENSD_6detail15normal_iteratorINSD_10device_ptrIfEEEENSD_11use_defaultESM_EESL_yS9_ffNS7_10__identityEEEvT0_T1_T2_T3_T4_T6_E12temp_storage+32];
	add.f32 	%f306, %f304, %f305;
	ld.shared.f32 	%f307, [_ZZN3cub18CUB_300001_SM_10006detail6reduce28DeviceReduceSingleTileKernelINS2_10policy_hubIfyN4cuda3std3__44plusIvEEE10Policy1000EN6thrust24THRUST_300001_SM_1000_NS18transform_iteratorI12SetNanToZeroIfENSD_6detail15normal_iteratorINSD_10device_ptrIfEEEENSD_11use_defaultESM_EESL_yS9_ffNS7_10__identityEEEvT0_T1_T2_T3_T4_T6_E12temp_storage+36];
	add.f32 	%f330, %f306, %f307;
	bra.uni 	$L__BB4_49;
$L__BB4_24:
	// begin inline asm
	mov.u32 %r87, %laneid;
	// end inline asm
	and.b32  	%r103, %r2, 992;
	add.s32 	%r104, %r103, 32;
	setp.gt.u32 	%p30, %r104, %r1;
	not.b32 	%r105, %r103;
	add.s32 	%r106, %r1, %r105;
	selp.b32 	%r101, %r106, 31, %p30;
	mov.b32 	%r88, 1;
	mov.b32 	%r102, -1;
	// begin inline asm
	{  .reg .f32 r0;  .reg .pred p;  shfl.sync.down.b32 r0|p, %f318, %r88, %r101, %r102;  @p add.f32 r0, r0, %f318;  mov.f32 %f245, r0;}
	// end inline asm
	mov.b32 	%r91, 2;
	// begin inline asm
	{  .reg .f32 r0;  .reg .pred p;  shfl.sync.down.b32 r0|p, %f245, %r91, %r101, %r102;  @p add.f32 r0, r0, %f245;  mov.f32 %f248, r0;}
	// end inline asm
	mov.b32 	%r94, 4;
	// begin inline asm
	{  .reg .f32 r0;  .reg .pred p;  shfl.sync.down.b32 r0|p, %f248, %r94, %r101, %r102;  @p add.f32 r0, r0, %f248;  mov.f32 %f251, r0;}
	// end inline asm
	mov.b32 	%r97, 8;
	// begin inline asm
	{  .reg .f32 r0;  .reg .pred p;  shfl.sync.down.b32 r0|p, %f251, %r97, %r101, %r102;  @p add.f32 r0, r0, %f251;  mov.f32 %f254, r0;}
	// end inline asm
	mov.b32 	%r100, 16;
	// begin inline asm
	{  .reg .f32 r0;  .reg .pred p;  shfl.sync.down.b32 r0|p, %f254, %r100, %r101, %r102;  @p add.f32 r0, r0, %f254;  mov.f32 %f330, r0;}
	// end inline asm
	setp.ne.s32 	%p31, %r87, 0;
	@%p31 bra 	$L__BB4_26;
	shr.u32 	%r107, %r2, 3;
	and.b32  	%r108, %r107, 124;
	mov.u32 	%r109, _ZZN3cub18CUB_300001_SM_10006detail6reduce28DeviceReduceSingleTileKernelINS2_10policy_hubIfyN4cuda3std3__44plusIvEEE10Policy1000EN6thrust24THRUST_300001_SM_1000_NS18transform_iteratorI12SetNanToZeroIfENSD_6detail15normal_iteratorINSD_10device_ptrIfEEEENSD_11use_defaultESM_EESL_yS9_ffNS7_10__identityEEEvT0_T1_T2_T3_T4_T6_E12temp_storage;
	add.s32 	%r110, %r109, %r108;
	st.shared.f32 	[%r110+8], %f330;
$L__BB4_26:
	bar.sync 	0;
	setp.ne.s32 	%p32, %r2, 0;
	@%p32 bra 	$L__BB4_49;
	setp.gt.u64 	%p33, %rd20, 32;
	ld.shared.f32 	%f260, [_ZZN3cub18CUB_300001_SM_10006detail6reduce28DeviceReduceSingleTileKernelINS2_10policy_hubIfyN4cuda3std3__44plusIvEEE10Policy1000EN6thrust24THRUST_300001_SM_1000_NS18transform_iteratorI12SetNanToZeroIfENSD_6detail15normal_iteratorINSD_10device_ptrIfEEEENSD_11use_defaultESM_EESL_yS9_ffNS7_10__identityEEEvT0_T1_T2_T3_T4_T6_E12temp_storage+12];
	add.f32 	%f261, %f330, %f260;
	selp.f32 	%f262, %f261, %f330, %p33;
	setp.gt.u64 	%p34, %rd20, 64;
	ld.shared.f32 	%f263, [_ZZN3cub18CUB_300001_SM_10006detail6reduce28DeviceReduceSingleTileKernelINS2_10policy_hubIfyN4cuda3std3__44plusIvEEE10Policy1000EN6thrust24THRUST_300001_SM_1000_NS18transform_iteratorI12SetNanToZeroIfENSD_6detail15normal_iteratorINSD_10device_ptrIfEEEENSD_11use_defaultESM_EESL_yS9_ffNS7_10__identityEEEvT0_T1_T2_T3_T4_T6_E12temp_storage+16];
	add.f32 	%f264, %f263, %f262;
	selp.f32 	%f265, %f264, %f262, %p34;
	setp.gt.u64 	%p35, %rd20, 96;
	ld.shared.f32 	%f266, [_ZZN3cub18CUB_300001_SM_10006detail6reduce28DeviceReduceSingleTileKernelINS2_10policy_hubIfyN4cuda3std3__44plusIvEEE10Policy1000EN6thrust24THRUST_300001_SM_1000_NS18transform_iteratorI12SetNanToZeroIfENSD_6detail15normal_iteratorINSD_10device_ptrIfEEEENSD_11use_defaultESM_EESL_yS9_ffNS7_10__identityEEEvT0_T1_T2_T3_T4_T6_E12temp_storage+20];
	add.f32 	%f267, %f266, %f265;
	selp.f32 	%f268, %f267, %f265, %p35;
	setp.gt.u64 	%p36, %rd20, 128;
	ld.shared.f32 	%f269, [_ZZN3cub18CUB_300001_SM_10006detail6reduce28DeviceReduceSingleTileKernelINS2_10policy_hubIfyN4cuda3std3__44plusIvEEE10Policy1000EN6thrust24THRUST_300001_SM_1000_NS18transform_iteratorI12SetNanToZeroIfENSD_6detail15normal_iteratorINSD_10device_ptrIfEEEENSD_11use_defaultESM_EESL_yS9_ffNS7_10__identityEEEvT0_T1_T2_T3_T4_T6_E12temp_storage+24];
	add.f32 	%f270, %f269, %f268;
	selp.f32 	%f271, %f270, %f268, %p36;
	setp.gt.u64 	%p37, %rd20, 160;
	ld.shared.f32 	%f272, [_ZZN3cub18CUB_300001_SM_10006detail6reduce28DeviceReduceSingleTileKernelINS2_10policy_hubIfyN4cuda3std3__44plusIvEEE10Policy1000EN6thrust24THRUST_300001_SM_1000_NS18transform_iteratorI12SetNanToZeroIfENSD_6detail15normal_iteratorINSD_10device_ptrIfEEEENSD_11use_defaultESM_EESL_yS9_ffNS7_10__identityEEEvT0_T1_T2_T3_T4_T6_E12temp_storage+28];
	add.f32 	%f273, %f272, %f271;
	selp.f32 	%f274, %f273, %f271, %p37;
	setp.gt.u64 	%p38, %rd20, 192;
	ld.shared.f32 	%f275, [_ZZN3cub18CUB_300001_SM_10006detail6reduce28DeviceReduceSingleTileKernelINS2_10policy_hubIfyN4cuda3std3__44plusIvEEE10Policy1000EN6thrust24THRUST_300001_SM_1000_NS18transform_iteratorI12SetNanToZeroIfENSD_6detail15normal_iteratorINSD_10device_ptrIfEEEENSD_11use_defaultESM_EESL_yS9_ffNS7_10__identityEEEvT0_T1_T2_T3_T4_T6_E12temp_storage+32];
	add.f32 	%f276, %f275, %f274;
	selp.f32 	%f277, %f276, %f274, %p38;
	setp.gt.u64 	%p39, %rd20, 224;
	ld.shared.f32 	%f278, [_ZZN3cub18CUB_300001_SM_10006detail6reduce28DeviceReduceSingleTileKernelINS2_10policy_hubIfyN4cuda3std3__44plusIvEEE10Policy1000EN6thrust24THRUST_300001_SM_1000_NS18transform_iteratorI12SetNanToZeroIfENSD_6detail15normal_iteratorINSD_10device_ptrIfEEEENSD_11use_defaultESM_EESL_yS9_ffNS7_10__identityEEEvT0_T1_T2_T3_T4_T6_E12temp_storage+36];
	add.f32 	%f279, %f278, %f277;
	selp.f32 	%f330, %f279, %f277, %p39;
	bra.uni 	$L__BB4_49;
$L__BB4_28:
	mov.u32 	%r24, %tid.x;
	cvt.u64.u32 	%rd7, %r24;
	mul.wide.u32 	%rd22, %r24, 4;
	add.s64 	%rd8, %rd3, %rd22;
	ld.global.f32 	%f41, [%rd8];
	ld.global.f32 	%f42, [%rd8+1024];
	ld.global.f32 	%f43, [%rd8+2048];
	ld.global.f32 	%f44, [%rd8+3072];
	ld.global.f32 	%f45, [%rd8+4096];
	ld.global.f32 	%f46, [%rd8+5120];
	ld.global.f32 	%f47, [%rd8+6144];
	ld.global.f32 	%f48, [%rd8+7168];
	ld.global.f32 	%f49, [%rd8+8192];
	ld.global.f32 	%f50, [%rd8+9216];
	ld.global.f32 	%f51, [%rd8+10240];
	ld.global.f32 	%f52, [%rd8+11264];
	ld.global.f32 	%f53, [%rd8+12288];
	ld.global.f32 	%f54, [%rd8+13312];
	ld.global.f32 	%f55, [%rd8+14336];
	ld.global.f32 	%f56, [%rd8+15360];
	add.f32 	%f57, %f41, %f42;
	add.f32 	%f58, %f43, %f44;
	add.f32 	%f59, %f45, %f46;
	add.f32 	%f60, %f47, %f48;
	add.f32 	%f61, %f49, %f50;
	add.f32 	%f62, %f51, %f52;
	add.f32 	%f63, %f53, %f54;
	add.f32 	%f64, %f55, %f56;
	add.f32 	%f65, %f57, %f58;
	add.f32 	%f66, %f59, %f60;
	add.f32 	%f67, %f61, %f62;
	add.f32 	%f68, %f63, %f64;
	add.f32 	%f69, %f65, %f66;
	add.f32 	%f70, %f67, %f68;
	add.f32 	%f329, %f69, %f70;
	add.s64 	%rd9, %rd20, -4096;
	setp.lt.u64 	%p3, %rd9, 4096;
	mov.b64 	%rd55, 4096;
	@%p3 bra 	$L__BB4_32;
	mov.b64 	%rd55, 4096;
$L__BB4_30:
	shl.b64 	%rd24, %rd55, 2;
	add.s64 	%rd25, %rd8, %rd24;
	ld.global.f32 	%f71, [%rd25];
	ld.global.f32 	%f72, [%rd25+1024];
	ld.global.f32 	%f73, [%rd25+2048];
	ld.global.f32 	%f74, [%rd25+3072];
	ld.global.f32 	%f75, [%rd25+4096];
	ld.global.f32 	%f76, [%rd25+5120];
	ld.global.f32 	%f77, [%rd25+6144];
	ld.global.f32 	%f78, [%rd25+7168];
	ld.global.f32 	%f79, [%rd25+8192];
	ld.global.f32 	%f80, [%rd25+9216];
	ld.global.f32 	%f81, [%rd25+10240];
	ld.global.f32 	%f82, [%rd25+11264];
	ld.global.f32 	%f83, [%rd25+12288];
	ld.global.f32 	%f84, [%rd25+13312];
	ld.global.f32 	%f85, [%rd25+14336];
	ld.global.f32 	%f86, [%rd25+15360];
	add.f32 	%f87, %f329, %f71;
	add.f32 	%f88, %f72, %f73;
	add.f32 	%f89, %f74, %f75;
	add.f32 	%f90, %f76, %f77;
	add.f32 	%f91, %f78, %f79;
	add.f32 	%f92, %f80, %f81;
	add.f32 	%f93, %f82, %f83;
	add.f32 	%f94, %f84, %f85;
	add.f32 	%f95, %f87, %f88;
	add.f32 	%f96, %f89, %f90;
	add.f32 	%f97, %f91, %f92;
	add.f32 	%f98, %f93, %f94;
	add.f32 	%f99, %f95, %f96;
	add.f32 	%f100, %f97, %f98;
	add.f32 	%f101, %f99, %f100;
	add.f32 	%f329, %f101, %f86;
	sub.s64 	%rd26, %rd20, %rd55;
	setp.lt.u64 	%p4, %rd26, 4096;
	@%p4 bra 	$L__BB4_45;
	add.s64 	%rd55, %rd55, 4096;
	setp.le.u64 	%p5, %rd55, %rd9;
	@%p5 bra 	$L__BB4_30;
$L__BB4_32:
	setp.le.u64 	%p6, %rd20, %rd55;
	cvt.u32.u64 	%r52, %rd55;
	cvt.u32.u64 	%r53, %rd20;
	sub.s32 	%r54, %r53, %r52;
	setp.ge.s32 	%p7, %r24, %r54;
	or.pred  	%p8, %p6, %p7;
	@%p8 bra 	$L__BB4_45;
	not.b32 	%r57, %r24;
	add.s32 	%r58, %r57, %r53;
	sub.s32 	%r60, %r58, %r52;
	shr.u32 	%r61, %r60, 8;
	add.s32 	%r25, %r61, 1;
	and.b32  	%r26, %r25, 15;
	setp.lt.u32 	%p9, %r60, 3840;
	mov.u32 	%r143, %r24;
	@%p9 bra 	$L__BB4_36;
	and.b32  	%r62, %r25, 33554416;
	neg.s32 	%r141, %r62;
	add.s64 	%rd27, %rd55, %rd7;
	shl.b64 	%rd28, %rd27, 2;
	add.s64 	%rd29, %rd28, %rd3;
	add.s64 	%rd56, %rd29, 8192;
	mov.u32 	%r143, %r24;
$L__BB4_35:
	.pragma "nounroll";
	ld.global.f32 	%f103, [%rd56+-8192];
	add.f32 	%f104, %f329, %f103;
	ld.global.f32 	%f105, [%rd56+-7168];
	add.f32 	%f106, %f104, %f105;
	ld.global.f32 	%f107, [%rd56+-6144];
	add.f32 	%f108, %f106, %f107;
	ld.global.f32 	%f109, [%rd56+-5120];
	add.f32 	%f110, %f108, %f109;
	ld.global.f32 	%f111, [%rd56+-4096];
	add.f32 	%f112, %f110, %f111;
	ld.global.f32 	%f113, [%rd56+-3072];
	add.f32 	%f114, %f112, %f113;
	ld.global.f32 	%f115, [%rd56+-2048];
	add.f32 	%f116, %f114, %f115;
	ld.global.f32 	%f117, [%rd56+-1024];
	add.f32 	%f118, %f116, %f117;
	ld.global.f32 	%f119, [%rd56];
	add.f32 	%f120, %f118, %f119;
	ld.global.f32 	%f121, [%rd56+1024];
	add.f32 	%f122, %f120, %f121;
	ld.global.f32 	%f123, [%rd56+2048];
	add.f32 	%f124, %f122, %f123;
	ld.global.f32 	%f125, [%rd56+3072];
	add.f32 	%f126, %f124, %f125;
	ld.global.f32 	%f127, [%rd56+4096];
	add.f32 	%f128, %f126, %f127;
	ld.global.f32 	%f129, [%rd56+5120];
	add.f32 	%f130, %f128, %f129;
	ld.global.f32 	%f131, [%rd56+6144];
	add.f32 	%f132, %f130, %f131;
	ld.global.f32 	%f133, [%rd56+7168];
	add.f32 	%f329, %f132, %f133;
	add.s32 	%r143, %r143, 4096;
	add.s32 	%r141, %r141, 16;
	add.s64 	%rd56, %rd56, 16384;
	setp.ne.s32 	%p10, %r141, 0;
	@%p10 bra 	$L__BB4_35;
$L__BB4_36:
	setp.eq.s32 	%p11, %r26, 0;
	@%p11 bra 	$L__BB4_45;
	and.b32  	%r33, %r25, 7;
	setp.lt.u32 	%p12, %r26, 8;
	@%p12 bra 	$L__BB4_39;
	cvt.u64.u32 	%rd30, %r143;
	add.s64 	%rd31, %rd55, %rd30;
	shl.b64 	%rd32, %rd31, 2;
	add.s64 	%rd33, %rd3, %rd32;
	ld.global.f32 	%f135, [%rd33];
	add.f32 	%f136, %f329, %f135;
	ld.global.f32 	%f137, [%rd33+1024];
	add.f32 	%f138, %f136, %f137;
	ld.global.f32 	%f139, [%rd33+2048];
	add.f32 	%f140, %f138, %f139;
	ld.global.f32 	%f141, [%rd33+3072];
	add.f32 	%f142, %f140, %f141;
	ld.global.f32 	%f143, [%rd33+4096];
	add.f32 	%f144, %f142, %f143;
	ld.global.f32 	%f145, [%rd33+5120];
	add.f32 	%f146, %f144, %f145;
	ld.global.f32 	%f147, [%rd33+6144];
	add.f32 	%f148, %f146, %f147;
	ld.global.f32 	%f149, [%rd33+7168];
	add.f32 	%f329, %f148, %f149;
	add.s32 	%r143, %r143, 2048;
$L__BB4_39:
	setp.eq.s32 	%p13, %r33, 0;
	@%p13 bra 	$L__BB4_45;
	and.b32  	%r36, %r25, 3;
	setp.lt.u32 	%p14, %r33, 4;
	@%p14 bra 	$L__BB4_42;
	cvt.u64.u32 	%rd34, %r143;
	add.s64 	%rd35, %rd55, %rd34;
	shl.b64 	%rd36, %rd35, 2;
	add.s64 	%rd37, %rd3, %rd36;
	ld.global.f32 	%f151, [%rd37];
	add.f32 	%f152, %f329, %f151;
	ld.global.f32 	%f153, [%rd37+1024];
	add.f32 	%f154, %f152, %f153;
	ld.global.f32 	%f155, [%rd37+2048];
	add.f32 	%f156, %f154, %f155;
	ld.global.f32 	%f157, [%rd37+3072];
	add.f32 	%f329, %f156, %f157;
	add.s32 	%r143, %r143, 1024;
$L__BB4_42:
	setp.eq.s32 	%p15, %r36, 0;
	@%p15 bra 	$L__BB4_45;
	cvt.u64.u32 	%rd38, %r143;
	add.s64 	%rd39, %rd55, %rd38;
	shl.b64 	%rd40, %rd39, 2;
	add.s64 	%rd57, %rd3, %rd40;
	neg.s32 	%r146, %r36;
$L__BB4_44:
	.pragma "nounroll";
	ld.global.f32 	%f158, [%rd57];
	add.f32 	%f329, %f329, %f158;
	add.s64 	%rd57, %rd57, 1024;
	add.s32 	%r146, %r146, 1;
	setp.ne.s32 	%p16, %r146, 0;
	@%p16 bra 	$L__BB4_44;
$L__BB4_45:
	// begin inline asm
	mov.u32 %r63, %laneid;
	// end inline asm
	mov.b32 	%r64, 1;
	mov.b32 	%r77, 31;
	mov.b32 	%r78, -1;
	// begin inline asm
	{  .reg .f32 r0;  .reg .pred p;  shfl.sync.down.b32 r0|p, %f329, %r64, %r77, %r78;  @p add.f32 r0, r0, %f329;  mov.f32 %f159, r0;}
	// end inline asm
	mov.b32 	%r67, 2;
	// begin inline asm
	{  .reg .f32 r0;  .reg .pred p;  shfl.sync.down.b32 r0|p, %f159, %r67, %r77, %r78;  @p add.f32 r0, r0, %f159;  mov.f32 %f162, r0;}
	// end inline asm
	mov.b32 	%r70, 4;
	// begin inline asm
	{  .reg .f32 r0;  .reg .pred p;  shfl.sync.down.b32 r0|p, %f162, %r70, %r77, %r78;  @p add.f32 r0, r0, %f162;  mov.f32 %f165, r0;}
	// end inline asm
	mov.b32 	%r73, 8;
	// begin inline asm
	{  .reg .f32 r0;  .reg .pred p;  shfl.sync.down.b32 r0|p, %f165, %r73, %r77, %r78;  @p add.f32 r0, r0, %f165;  mov.f32 %f168, r0;}
	// end inline asm
	mov.b32 	%r76, 16;
	// begin inline asm
	{  .reg .f32 r0;  .reg .pred p;  shfl.sync.down.b32 r0|p, %f168, %r76, %r77, %r78;  @p add.f32 r0, r0, %f168;  mov.f32 %f330, r0;}
	// end inline asm
	setp.ne.s32 	%p17, %r63, 0;
	@%p17 bra 	$L__BB4_47;
	shr.u32 	%r79, %r24, 3;
	and.b32  	%r80, %r79, 124;
	mov.u32 	%r81, _ZZN3cub18CUB_300001_SM_10006detail6reduce28DeviceReduceSingleTileKernelINS2_10policy_hubIfyN4cuda3std3__44plusIvEEE10Policy1000EN6thrust24THRUST_300001_SM_1000_NS18transform_iteratorI12SetNanToZeroIfENSD_6detail15normal_iteratorINSD_10device_ptrIfEEEENSD_11use_defaultESM_EESL_yS9_ffNS7_10__identityEEEvT0_T1_T2_T3_T4_T6_E12temp_storage;
	add.s32 	%r82, %r81, %r80;
	st.shared.f32 	[%r82+8], %f330;
$L__BB4_47:
	bar.sync 	0;
	setp.ne.s32 	%p18, %r24, 0;
	@%p18 bra 	$L__BB4_49;
	ld.shared.f32 	%f174, [_ZZN3cub18CUB_300001_SM_10006detail6reduce28DeviceReduceSingleTileKernelINS2_10policy_hubIfyN4cuda3std3__44plusIvEEE10Policy1000EN6thrust24THRUST_300001_SM_1000_NS18transform_iteratorI12SetNanToZeroIfENSD_6detail15normal_iteratorINSD_10device_ptrIfEEEENSD_11use_defaultESM_EESL_yS9_ffNS7_10__identityEEEvT0_T1_T2_T3_T4_T6_E12temp_storage+12];
	add.f32 	%f175, %f330, %f174;
	ld.shared.f32 	%f176, [_ZZN3cub18CUB_300001_SM_10006detail6reduce28DeviceReduceSingleTileKernelINS2_10policy_hubIfyN4cuda3std3__44plusIvEEE10Policy1000EN6thrust24THRUST_300001_SM_1000_NS18transform_iteratorI12SetNanToZeroIfENSD_6detail15normal_iteratorINSD_10device_ptrIfEEEENSD_11use_defaultESM_EESL_yS9_ffNS7_10__identityEEEvT0_T1_T2_T3_T4_T6_E12temp_storage+16];
	add.f32 	%f177, %f175, %f176;
	ld.shared.f32 	%f178, [_ZZN3cub18CUB_300001_SM_10006detail6reduce28DeviceReduceSingleTileKernelINS2_10policy_hubIfyN4cuda3std3__44plusIvEEE10Policy1000EN6thrust24THRUST_300001_SM_1000_NS18transform_iteratorI12SetNanToZeroIfENSD_6detail15normal_iteratorINSD_10device_ptrIfEEEENSD_11use_defaultESM_EESL_yS9_ffNS7_10__identityEEEvT0_T1_T2_T3_T4_T6_E12temp_storage+20];
	add.f32 	%f179, %f177, %f178;
	ld.shared.f32 	%f180, [_ZZN3cub18CUB_300001_SM_10006detail6reduce28DeviceReduceSingleTileKernelINS2_10policy_hubIfyN4cuda3std3__44plusIvEEE10Policy1000EN6thrust24THRUST_300001_SM_1000_NS18transform_iteratorI12SetNanToZeroIfENSD_6detail15normal_iteratorINSD_10device_ptrIfEEEENSD_11use_defaultESM_EESL_yS9_ffNS7_10__identityEEEvT0_T1_T2_T3_T4_T6_E12temp_storage+24];
	add.f32 	%f181, %f179, %f180;
	ld.shared.f32 	%f182, [_ZZN3cub18CUB_300001_SM_10006detail6reduce28DeviceReduceSingleTileKernelINS2_10policy_hubIfyN4cuda3std3__44plusIvEEE10Policy1000EN6thrust24THRUST_300001_SM_1000_NS18transform_iteratorI12SetNanToZeroIfENSD_6detail15normal_iteratorINSD_10device_ptrIfEEEENSD_11use_defaultESM_EESL_yS9_ffNS7_10__identityEEEvT0_T1_T2_T3_T4_T6_E12temp_storage+28];
	add.f32 	%f183, %f181, %f182;
	ld.shared.f32 	%f184, [_ZZN3cub18CUB_300001_SM_10006detail6reduce28DeviceReduceSingleTileKernelINS2_10policy_hubIfyN4cuda3std3__44plusIvEEE10Policy1000EN6thrust24THRUST_300001_SM_1000_NS18transform_iteratorI12SetNanToZeroIfENSD_6detail15normal_iteratorINSD_10device_ptrIfEEEENSD_11use_defaultESM_EESL_yS9_ffNS7_10__identityEEEvT0_T1_T2_T3_T4_T6_E12temp_storage+32];
	add.f32 	%f185, %f183, %f184;
	ld.shared.f32 	%f186, [_ZZN3cub18CUB_300001_SM_10006detail6reduce28DeviceReduceSingleTileKernelINS2_10policy_hubIfyN4cuda3std3__44plusIvEEE10Policy1000EN6thrust24THRUST_300001_SM_1000_NS18transform_iteratorI12SetNanToZeroIfENSD_6detail15normal_iteratorINSD_10device_ptrIfEEEENSD_11use_defaultESM_EESL_yS9_ffNS7_10__identityEEEvT0_T1_T2_T3_T4_T6_E12temp_storage+36];
	add.f32 	%f330, %f185, %f186;
$L__BB4_49:
	mov.u32 	%r131, %tid.x;
	setp.ne.s32 	%p42, %r131, 0;
	@%p42 bra 	$L__BB4_51;
	add.f32 	%f308, %f40, %f330;
	cvta.to.global.u64 	%rd51, %rd2;
	st.global.f32 	[%rd51], %f308;
$L__BB4_51:
	ret;

}
	// .globl	_ZN3cub18CUB_300001_SM_10006detail6reduce18DeviceReduceKernelINS2_10policy_hubIfyN4cuda3std3__44plusIvEEE10Policy1000EN6thrust24THRUST_300001_SM_1000_NS18transform_iteratorI12SetNanToZeroIfENSD_6detail15normal_iteratorINSD_10device_ptrIfEEEENSD_11use_defaultESM_EEyS9_fNS7_10__identityEEEvT0_PT3_T1_NS0_13GridEvenShareISS_EET2_T4_
.visible .entry _ZN3cub18CUB_300001_SM_10006detail6reduce18DeviceReduceKernelINS2_10policy_hubIfyN4cuda3std3__44plusIvEEE10Policy1000EN6thrust24THRUST_300001_SM_1000_NS18transform_iteratorI12SetNanToZeroIfENSD_6detail15normal_iteratorINSD_10device_ptrIfEEEENSD_11use_defaultESM_EEyS9_fNS7_10__identityEEEvT0_PT3_T1_NS0_13GridEvenShareISS_EET2_T4_(
	.param .align 8 .b8 _ZN3cub18CUB_300001_SM_10006detail6reduce18DeviceReduceKernelINS2_10policy_hubIfyN4cuda3std3__44plusIvEEE10Policy1000EN6thrust24THRUST_300001_SM_1000_NS18transform_iteratorI12SetNanToZeroIfENSD_6detail15normal_iteratorINSD_10device_ptrIfEEEENSD_11use_defaultESM_EEyS9_fNS7_10__identityEEEvT0_PT3_T1_NS0_13GridEvenShareISS_EET2_T4__param_0[16],
	.param .u64 .ptr .align 1 _ZN3cub18CUB_300001_SM_10006detail6reduce18DeviceReduceKernelINS2_10policy_hubIfyN4cuda3std3__44plusIvEEE10Policy1000EN6thrust24THRUST_300001_SM_1000_NS18transform_iteratorI12SetNanToZeroIfENSD_6detail15normal_iteratorINSD_10device_ptrIfEEEENSD_11use_defaultESM_EEyS9_fNS7_10__identityEEEvT0_PT3_T1_NS0_13GridEvenShareISS_EET2_T4__param_1,
	.param .u64 _ZN3cub18CUB_300001_SM_10006detail6reduce18DeviceReduceKernelINS2_10policy_hubIfyN4cuda3std3__44plusIvEEE10Policy1000EN6thrust24THRUST_300001_SM_1000_NS18transform_iteratorI12SetNanToZeroIfENSD_6detail15normal_iteratorINSD_10device_ptrIfEEEENSD_11use_defaultESM_EEyS9_fNS7_10__identityEEEvT0_PT3_T1_NS0_13GridEvenShareISS_EET2_T4__param_2,
	.param .align 8 .b8 _ZN3cub18CUB_300001_SM_10006detail6reduce18DeviceReduceKernelINS2_10policy_hubIfyN4cuda3std3__44plusIvEEE10Policy1000EN6thrust24THRUST_300001_SM_1000_NS18transform_iteratorI12SetNanToZeroIfENSD_6detail15normal_iteratorINSD_10device_ptrIfEEEENSD_11use_defaultESM_EEyS9_fNS7_10__identityEEEvT0_PT3_T1_NS0_13GridEvenShareISS_EET2_T4__param_3[72],
	.param .align 1 .b8 _ZN3cub18CUB_300001_SM_10006detail6reduce18DeviceReduceKernelINS2_10policy_hubIfyN4cuda3std3__44plusIvEEE10Policy1000EN6thrust24THRUST_300001_SM_1000_NS18transform_iteratorI12SetNanToZeroIfENSD_6detail15normal_iteratorINSD_10device_ptrIfEEEENSD_11use_defaultESM_EEyS9_fNS7_10__identityEEEvT0_PT3_T1_NS0_13GridEvenShareISS_EET2_T4__param_4[1],
	.param .align 1 .b8 _ZN3cub18CUB_300001_SM_10006detail6reduce18DeviceReduceKernelINS2_10policy_hubIfyN4cuda3std3__44plusIvEEE10Policy1000EN6thrust24THRUST_300001_SM_1000_NS18transform_iteratorI12SetNanToZeroIfENSD_6detail15normal_iteratorINSD_10device_ptrIfEEEENSD_11use_defaultESM_EEyS9_fNS7_10__identityEEEvT0_PT3_T1_NS0_13GridEvenShareISS_EET2_T4__param_5[1]
)
.maxntid 256
{
	.reg .pred 	%p<42>;
	.reg .b16 	%rs<12>;
	.reg .b32 	%r<182>;
	.reg .b32 	%f<327>;
	.reg .b64 	%rd<79>;
	// demoted variable
	.shared .align 4 .b8 _ZZN3cub18CUB_300001_SM_10006detail6reduce18DeviceReduceKernelINS2_10policy_hubIfyN4cuda3std3__44plusIvEEE10Policy1000EN6thrust24THRUST_300001_SM_1000_NS18transform_iteratorI12SetNanToZeroIfENSD_6detail15normal_iteratorINSD_10device_ptrIfEEEENSD_11use_defaultESM_EEyS9_fNS7_10__identityEEEvT0_PT3_T1_NS0_13GridEvenShareISS_EET2_T4_E12temp_storage[44];
	ld.param.u64 	%rd1, [_ZN3cub18CUB_300001_SM_10006detail6reduce18DeviceReduceKernelINS2_10policy_hubIfyN4cuda3std3__44plusIvEEE10Policy1000EN6thrust24THRUST_300001_SM_1000_NS18transform_iteratorI12SetNanToZeroIfENSD_6detail15normal_iteratorINSD_10device_ptrIfEEEENSD_11use_defaultESM_EEyS9_fNS7_10__identityEEEvT0_PT3_T1_NS0_13GridEvenShareISS_EET2_T4__param_3+32];
	ld.param.u32 	%r1, [_ZN3cub18CUB_300001_SM_10006detail6reduce18DeviceReduceKernelINS2_10policy_hubIfyN4cuda3std3__44plusIvEEE10Policy1000EN6thrust24THRUST_300001_SM_1000_NS18transform_iteratorI12SetNanToZeroIfENSD_6detail15normal_iteratorINSD_10device_ptrIfEEEENSD_11use_defaultESM_EEyS9_fNS7_10__identityEEEvT0_PT3_T1_NS0_13GridEvenShareISS_EET2_T4__param_3+40];
	ld.param.u64 	%rd26, [_ZN3cub18CUB_300001_SM_10006detail6reduce18DeviceReduceKernelINS2_10policy_hubIfyN4cuda3std3__44plusIvEEE10Policy1000EN6thrust24THRUST_300001_SM_1000_NS18transform_iteratorI12SetNanToZeroIfENSD_6detail15normal_iteratorINSD_10device_ptrIfEEEENSD_11use_defaultESM_EEyS9_fNS7_10__identityEEEvT0_PT3_T1_NS0_13GridEvenShareISS_EET2_T4__param_0];
	cvta.to.global.u64 	%rd2, %rd26;
	mov.u32 	%r2, %ctaid.x;
	shl.b32 	%r60, %r1, 12;
	cvt.s64.s32 	%rd3, %r60;
	shl.b32 	%r61, %r2, 12;
	cvt.u64.u32 	%rd4, %r61;
	sub.s64 	%rd5, %rd1, %rd4;
	setp.gt.u64 	%p1, %rd5, 4095;
	@%p1 bra 	$L__BB5_25;
	cvt.u32.u64 	%r112, %rd4;
	cvt.u32.u64 	%r3, %rd1;
	sub.s32 	%r4, %r3, %r112;
	mov.u32 	%r5, %tid.x;
	setp.ge.s32 	%p18, %r5, %r4;
	mov.f32 	%f315, 0f00000000;
	mov.u32 	%r169, %r5;
	@%p18 bra 	$L__BB5_3;
	add.s32 	%r114, %r112, %r5;
	mul.wide.u32 	%rd52, %r114, 4;
	add.s64 	%rd53, %rd2, %rd52;
	ld.global.f32 	%f315, [%rd53];
	add.s32 	%r169, %r5, 256;
$L__BB5_3:
	setp.ge.s32 	%p19, %r169, %r4;
	@%p19 bra 	$L__BB5_16;
	not.b32 	%r116, %r169;
	add.s32 	%r117, %r116, %r3;
	sub.s32 	%r118, %r117, %r112;
	shr.u32 	%r119, %r118, 8;
	add.s32 	%r8, %r119, 1;
	and.b32  	%r9, %r8, 15;
	setp.lt.u32 	%p20, %r118, 3840;
	@%p20 bra 	$L__BB5_7;
	and.b32  	%r120, %r8, 33554416;
	neg.s32 	%r167, %r120;
	mul.wide.u32 	%rd54, %r2, 16384;
	mul.wide.u32 	%rd55, %r169, 4;
	or.b64  	%rd56, %rd54, %rd55;
	add.s64 	%rd57, %rd56, %rd2;
	add.s64 	%rd73, %rd57, 8192;
$L__BB5_6:
	.pragma "nounroll";
	ld.global.f32 	%f187, [%rd73+-8192];
	add.f32 	%f188, %f315, %f187;
	ld.global.f32 	%f189, [%rd73+-7168];
	add.f32 	%f190, %f188, %f189;
	ld.global.f32 	%f191, [%rd73+-6144];
	add.f32 	%f192, %f190, %f191;
	ld.global.f32 	%f193, [%rd73+-5120];
	add.f32 	%f194, %f192, %f193;
	ld.global.f32 	%f195, [%rd73+-4096];
	add.f32 	%f196, %f194, %f195;
	ld.global.f32 	%f197, [%rd73+-3072];
	add.f32 	%f198, %f196, %f197;
	ld.global.f32 	%f199, [%rd73+-2048];
	add.f32 	%f200, %f198, %f199;
	ld.global.f32 	%f201, [%rd73+-1024];
	add.f32 	%f202, %f200, %f201;
	ld.global.f32 	%f203, [%rd73];
	add.f32 	%f204, %f202, %f203;
	ld.global.f32 	%f205, [%rd73+1024];
	add.f32 	%f206, %f204, %f205;
	ld.global.f32 	%f207, [%rd73+2048];
	add.f32 	%f208, %f206, %f207;
	ld.global.f32 	%f209, [%rd73+3072];
	add.f32 	%f210, %f208, %f209;
	ld.global.f32 	%f211, [%rd73+4096];
	add.f32 	%f212, %f210, %f211;
	ld.global.f32 	%f213, [%rd73+5120];
	add.f32 	%f214, %f212, %f213;
	ld.global.f32 	%f215, [%rd73+6144];
	add.f32 	%f216, %f214, %f215;
	ld.global.f32 	%f217, [%rd73+7168];
	add.f32 	%f315, %f216, %f217;
	add.s32 	%r169, %r169, 4096;
	add.s32 	%r167, %r167, 16;
	add.s64 	%rd73, %rd73, 16384;
	setp.ne.s32 	%p21, %r167, 0;
	@%p21 bra 	$L__BB5_6;
$L__BB5_7:
	setp.eq.s32 	%p22, %r9, 0;
	@%p22 bra 	$L__BB5_16;
	and.b32  	%r16, %r8, 7;
	setp.lt.u32 	%p23, %r9, 8;
	@%p23 bra 	$L__BB5_10;
	cvt.s64.s32 	%rd58, %r169;
	add.s64 	%rd59, %rd58, %rd4;
	shl.b64 	%rd60, %rd59, 2;
	add.s64 	%rd61, %rd2, %rd60;
	ld.global.f32 	%f219, [%rd61];
	add.f32 	%f220, %f315, %f219;
	ld.global.f32 	%f221, [%rd61+1024];
	add.f32 	%f222, %f220, %f221;
	ld.global.f32 	%f223, [%rd61+2048];
	add.f32 	%f224, %f222, %f223;
	ld.global.f32 	%f225, [%rd61+3072];
	add.f32 	%f226, %f224, %f225;
	ld.global.f32 	%f227, [%rd61+4096];
	add.f32 	%f228, %f226, %f227;
	ld.global.f32 	%f229, [%rd61+5120];
	add.f32 	%f230, %f228, %f229;
	ld.global.f32 	%f231, [%rd61+6144];
	add.f32 	%f232, %f230, %f231;
	ld.global.f32 	%f233, [%rd61+7168];
	add.f32 	%f315, %f232, %f233;
	add.s32 	%r169, %r169, 2048;
$L__BB5_10:
	setp.eq.s32 	%p24, %r16, 0;
	@%p24 bra 	$L__BB5_16;
	and.b32  	%r19, %r8, 3;
	setp.lt.u32 	%p25, %r16, 4;
	@%p25 bra 	$L__BB5_13;
	cvt.s64.s32 	%rd62, %r169;
	add.s64 	%rd63, %rd62, %rd4;
	shl.b64 	%rd64, %rd63, 2;
	add.s64 	%rd65, %rd2, %rd64;
	ld.global.f32 	%f235, [%rd65];
	add.f32 	%f236, %f315, %f235;
	ld.global.f32 	%f237, [%rd65+1024];
	add.f32 	%f238, %f236, %f237;
	ld.global.f32 	%f239, [%rd65+2048];
	add.f32 	%f240, %f238, %f239;
	ld.global.f32 	%f241, [%rd65+3072];
	add.f32 	%f315, %f240, %f241;
	add.s32 	%r169, %r169, 1024;
$L__BB5_13:
	setp.eq.s32 	%p26, %r19, 0;
	@%p26 bra 	$L__BB5_16;
	mul.wide.u32 	%rd66, %r2, 16384;
	add.s64 	%rd9, %rd2, %rd66;
	neg.s32 	%r172, %r19;
$L__BB5_15:
	.pragma "nounroll";
	mul.wide.s32 	%rd67, %r169, 4;
	add.s64 	%rd68, %rd9, %rd67;
	ld.global.f32 	%f242, [%rd68];
	add.f32 	%f315, %f315, %f242;
	add.s32 	%r169, %r169, 256;
	add.s32 	%r172, %r172, 1;
	setp.ne.s32 	%p27, %r172, 0;
	@%p27 bra 	$L__BB5_15;
$L__BB5_16:
	setp.lt.s32 	%p28, %r4, 256;
	@%p28 bra 	$L__BB5_21;
	// begin inline asm
	mov.u32 %r145, %laneid;
	// end inline asm
	mov.b32 	%r146, 1;
	mov.b32 	%r159, 31;
	mov.b32 	%r160, -1;
	// begin inline asm
	{  .reg .f32 r0;  .reg .pred p;  shfl.sync.down.b32 r0|p, %f315, %r146, %r159, %r160;  @p add.f32 r0, r0, %f315;  mov.f32 %f278, r0;}
	// end inline asm
	mov.b32 	%r149, 2;
	// begin inline asm
	{  .reg .f32 r0;  .reg .pred p;  shfl.sync.down.b32 r0|p, %f278, %r149, %r159, %r160;  @p add.f32 r0, r0, %f278;  mov.f32 %f281, r0;}
	// end inline asm
	mov.b32 	%r152, 4;
	// begin inline asm
	{  .reg .f32 r0;  .reg .pred p;  shfl.sync.down.b32 r0|p, %f281, %r152, %r159, %r160;  @p add.f32 r0, r0, %f281;  mov.f32 %f284, r0;}
	// end inline asm
	mov.b32 	%r155, 8;
	// begin inline asm
	{  .reg .f32 r0;  .reg .pred p;  shfl.sync.down.b32 r0|p, %f284, %r155, %r159, %r160;  @p add.f32 r0, r0, %f284;  mov.f32 %f287, r0;}
	// end inline asm
	mov.b32 	%r158, 16;
	// begin inline asm
	{  .reg .f32 r0;  .reg .pred p;  shfl.sync.down.b32 r0|p, %f287, %r158, %r159, %r160;  @p add.f32 r0, r0, %f287;  mov.f32 %f326, r0;}
	// end inline asm
	setp.ne.s32 	%p39, %r145, 0;
	@%p39 bra 	$L__BB5_19;
	shr.u32 	%r161, %r5, 3;
	and.b32  	%r162, %r161, 124;
	mov.u32 	%r163, _ZZN3cub18CUB_300001_SM_10006detail6reduce18DeviceReduceKernelINS2_10policy_hubIfyN4cuda3std3__44plusIvEEE10Policy1000EN6thrust24THRUST_300001_SM_1000_NS18transform_iteratorI12SetNanToZeroIfENSD_6detail15normal_iteratorINSD_10device_ptrIfEEEENSD_11use_defaultESM_EEyS9_fNS7_10__identityEEEvT0_PT3_T1_NS0_13GridEvenShareISS_EET2_T4_E12temp_storage;
	add.s32 	%r164, %r163, %r162;
	st.shared.f32 	[%r164+8], %f326;
$L__BB5_19:
	bar.sync 	0;
	setp.ne.s32 	%p40, %r5, 0;
	@%p40 bra 	$L__BB5_46;
	ld.shared.f32 	%f293, [_ZZN3cub18CUB_300001_SM_10006detail6reduce18DeviceReduceKernelINS2_10policy_hubIfyN4cuda3std3__44plusIvEEE10Policy1000EN6thrust24THRUST_300001_SM_1000_NS18transform_iteratorI12SetNanToZeroIfENSD_6detail15normal_iteratorINSD_10device_ptrIfEEEENSD_11use_defaultESM_EEyS9_fNS7_10__identityEEEvT0_PT3_T1_NS0_13GridEvenShareISS_EET2_T4_E12temp_storage+12];
	add.f32 	%f294, %f326, %f293;
	ld.shared.f32 	%f295, [_ZZN3cub18CUB_300001_SM_10006detail6reduce18DeviceReduceKernelINS2_10policy_hubIfyN4cuda3std3__44plusIvEEE10Policy1000EN6thrust24THRUST_300001_SM_1000_NS18transform_iteratorI12SetNanToZeroIfENSD_6detail15normal_iteratorINSD_10device_ptrIfEEEENSD_11use_defaultESM_EEyS9_fNS7_10__identityEEEvT0_PT3_T1_NS0_13GridEvenShareISS_EET2_T4_E12temp_storage+16];
	add.f32 	%f296, %f294, %f295;
	ld.shared.f32 	%f297, [_ZZN3cub18CUB_300001_SM_10006detail6reduce18DeviceReduceKernelINS2_10policy_hubIfyN4cuda3std3__44plusIvEEE10Policy1000EN6thrust24THRUST_300001_SM_1000_NS18transform_iteratorI12SetNanToZeroIfENSD_6detail15normal_iteratorINSD_10device_ptrIfEEEENSD_11use_defaultESM_EEyS9_fNS7_10__identityEEEvT0_PT3_T1_NS0_13GridEvenShareISS_EET2_T4_E12temp_storage+20];
	add.f32 	%f298, %f296, %f297;
	ld.shared.f32 	%f299, [_ZZN3cub18CUB_300001_SM_10006detail6reduce18DeviceReduceKernelINS2_10policy_hubIfyN4cuda3std3__44plusIvEEE10Policy1000EN6thrust24THRUST_300001_SM_1000_NS18transform_iteratorI12SetNanToZeroIfENSD_6detail15normal_iteratorINSD_10device_ptrIfEEEENSD_11use_defaultESM_EEyS9_fNS7_10__identityEEEvT0_PT3_T1_NS0_13GridEvenShareISS_EET2_T4_E12temp_storage+24];
	add.f32 	%f300, %f298, %f299;
	ld.shared.f32 	%f301, [_ZZN3cub18CUB_300001_SM_10006detail6reduce18DeviceReduceKernelINS2_10policy_hubIfyN4cuda3std3__44plusIvEEE10Policy1000EN6thrust24THRUST_300001_SM_1000_NS18transform_iteratorI12SetNanToZeroIfENSD_6detail15normal_iteratorINSD_10device_ptrIfEEEENSD_11use_defaultESM_EEyS9_fNS7_10__identityEEEvT0_PT3_T1_NS0_13GridEvenShareISS_EET2_T4_E12temp_storage+28];
	add.f32 	%f302, %f300, %f301;
	ld.shared.f32 	%f303, [_ZZN3cub18CUB_300001_SM_10006detail6reduce18DeviceReduceKernelINS2_10policy_hubIfyN4cuda3std3__44plusIvEEE10Policy1000EN6thrust24THRUST_300001_SM_1000_NS18transform_iteratorI12SetNanToZeroIfENSD_6detail15normal_iteratorINSD_10device_ptrIfEEEENSD_11use_defaultESM_EEyS9_fNS7_10__identityEEEvT0_PT3_T1_NS0_13GridEvenShareISS_EET2_T4_E12temp_storage+32];
	add.f32 	%f304, %f302, %f303;
	ld.shared.f32 	%f305, [_ZZN3cub18CUB_300001_SM_10006detail6reduce18DeviceReduceKernelINS2_10policy_hubIfyN4cuda3std3__44plusIvEEE10Policy1000EN6thrust24THRUST_300001_SM_1000_NS18transform_iteratorI12SetNanToZeroIfENSD_6detail15normal_iteratorINSD_10device_ptrIfEEEENSD_11use_defaultESM_EEyS9_fNS7_10__identityEEEvT0_PT3_T1_NS0_13GridEvenShareISS_EET2_T4_E12temp_storage+36];
	add.f32 	%f326, %f304, %f305;
	bra.uni 	$L__BB5_46;
$L__BB5_21:
	// begin inline asm
	mov.u32 %r121, %laneid;
	// end inline asm
	and.b32  	%r137, %r5, 992;
	add.s32 	%r138, %r137, 32;
	setp.gt.s32 	%p29, %r138, %r4;
	not.b32 	%r139, %r137;
	add.s32 	%r140, %r4, %r139;
	selp.b32 	%r135, %r140, 31, %p29;
	mov.b32 	%r122, 1;
	mov.b32 	%r136, -1;
	// begin inline asm
	{  .reg .f32 r0;  .reg .pred p;  shfl.sync.down.b32 r0|p, %f315, %r122, %r135, %r136;  @p add.f32 r0, r0, %f315;  mov.f32 %f243, r0;}
	// end inline asm
	mov.b32 	%r125, 2;
	// begin inline asm
	{  .reg .f32 r0;  .reg .pred p;  shfl.sync.down.b32 r0|p, %f243, %r125, %r135, %r136;  @p add.f32 r0, r0, %f243;  mov.f32 %f246, r0;}
	// end inline asm
	mov.b32 	%r128, 4;
	// begin inline asm
	{  .reg .f32 r0;  .reg .pred p;  shfl.sync.down.b32 r0|p, %f246, %r128, %r135, %r136;  @p add.f32 r0, r0, %f246;  mov.f32 %f249, r0;}
	// end inline asm
	mov.b32 	%r131, 8;
	// begin inline asm
	{  .reg .f32 r0;  .reg .pred p;  shfl.sync.down.b32 r0|p, %f249, %r131, %r135, %r136;  @p add.f32 r0, r0, %f249;  mov.f32 %f252, r0;}
	// end inline asm
	mov.b32 	%r134, 16;
	// begin inline asm
	{  .reg .f32 r0;  .reg .pred p;  shfl.sync.down.b32 r0|p, %f252, %r134, %r135, %r136;  @p add.f32 r0, r0, %f252;  mov.f32 %f326, r0;}
	// end inline asm
	setp.ne.s32 	%p30, %r121, 0;
	@%p30 bra 	$L__BB5_23;
	shr.u32 	%r141, %r5, 3;
	and.b32  	%r142, %r141, 124;
	mov.u32 	%r143, _ZZN3cub18CUB_300001_SM_10006detail6reduce18DeviceReduceKernelINS2_10policy_hubIfyN4cuda3std3__44plusIvEEE10Policy1000EN6thrust24THRUST_300001_SM_1000_NS18transform_iteratorI12SetNanToZeroIfENSD_6detail15normal_iteratorINSD_10device_ptrIfEEEENSD_11use_defaultESM_EEyS9_fNS7_10__identityEEEvT0_PT3_T1_NS0_13GridEvenShareISS_EET2_T4_E12temp_storage;
	add.s32 	%r144, %r143, %r142;
	st.shared.f32 	[%r144+8], %f326;
$L__BB5_23:
	bar.sync 	0;
	setp.ne.s32 	%p31, %r5, 0;
	@%p31 bra 	$L__BB5_46;
	setp.gt.s32 	%p32, %r4, 32;
	ld.shared.f32 	%f258, [_ZZN3cub18CUB_300001_SM_10006detail6reduce18DeviceReduceKernelINS2_10policy_hubIfyN4cuda3std3__44plusIvEEE10Policy1000EN6thrust24THRUST_300001_SM_1000_NS18transform_iteratorI12SetNanToZeroIfENSD_6detail15normal_iteratorINSD_10device_ptrIfEEEENSD_11use_defaultESM_EEyS9_fNS7_10__identityEEEvT0_PT3_T1_NS0_13GridEvenShareISS_EET2_T4_E12temp_storage+12];
	add.f32 	%f259, %f326, %f258;
	selp.f32 	%f260, %f259, %f326, %p32;
	setp.gt.s32 	%p33, %r4, 64;
	ld.shared.f32 	%f261, [_ZZN3cub18CUB_300001_SM_10006detail6reduce18DeviceReduceKernelINS2_10policy_hubIfyN4cuda3std3__44plusIvEEE10Policy1000EN6thrust24THRUST_300001_SM_1000_NS18transform_iteratorI12SetNanToZeroIfENSD_6detail15normal_iteratorINSD_10device_ptrIfEEEENSD_11use_defaultESM_EEyS9_fNS7_10__identityEEEvT0_PT3_T1_NS0_13GridEvenShareISS_EET2_T4_E12temp_storage+16];
	add.f32 	%f262, %f261, %f260;
	selp.f32 	%f263, %f262, %f260, %p33;
	setp.gt.s32 	%p34, %r4, 96;
	ld.shared.f32 	%f264, [_ZZN3cub18CUB_300001_SM_10006detail6reduce18DeviceReduceKernelINS2_10policy_hubIfyN4cuda3std3__44plusIvEEE10Policy1000EN6thrust24THRUST_300001_SM_1000_NS18transform_iteratorI12SetNanToZeroIfENSD_6detail15normal_iteratorINSD_10device_ptrIfEEEENSD_11use_defaultESM_EEyS9_fNS7_10__identityEEEvT0_PT3_T1_NS0_13GridEvenShareISS_EET2_T4_E12temp_storage+20];
	add.f32 	%f265, %f264, %f263;
	selp.f32 	%f266, %f265, %f263, %p34;
	setp.gt.s32 	%p35, %r4, 128;
	ld.shared.f32 	%f267, [_ZZN3cub18CUB_300001_SM_10006detail6reduce18DeviceReduceKernelINS2_10policy_hubIfyN4cuda3std3__44plusIvEEE10Policy1000EN6thrust24THRUST_300001_SM_1000_NS18transform_iteratorI12SetNanToZeroIfENSD_6detail15normal_iteratorINSD_10device_ptrIfEEEENSD_11use_defaultESM_EEyS9_fNS7_10__identityEEEvT0_PT3_T1_NS0_13GridEvenShareISS_EET2_T4_E12temp_storage+24];
	add.f32 	%f268, %f267, %f266;
	selp.f32 	%f269, %f268, %f266, %p35;
	setp.gt.s32 	%p36, %r4, 160;
	ld.shared.f32 	%f270, [_ZZN3cub18CUB_300001_SM_10006detail6reduce18DeviceReduceKernelINS2_10policy_hubIfyN4cuda3std3__44plusIvEEE10Policy1000EN6thrust24THRUST_300001_SM_1000_NS18transform_iteratorI12SetNanToZeroIfENSD_6detail15normal_iteratorINSD_10device_ptrIfEEEENSD_11use_defaultESM_EEyS9_fNS7_10__identityEEEvT0_PT3_T1_NS0_13GridEvenShareISS_EET2_T4_E12temp_storage+28];
	add.f32 	%f271, %f270, %f269;
	selp.f32 	%f272, %f271, %f269, %p36;
	setp.gt.s32 	%p37, %r4, 192;
	ld.shared.f32 	%f273, [_ZZN3cub18CUB_300001_SM_10006detail6reduce18DeviceReduceKernelINS2_10policy_hubIfyN4cuda3std3__44plusIvEEE10Policy1000EN6thrust24THRUST_300001_SM_1000_NS18transform_iteratorI12SetNanToZeroIfENSD_6detail15normal_iteratorINSD_10device_ptrIfEEEENSD_11use_defaultESM_EEyS9_fNS7_10__identityEEEvT0_PT3_T1_NS0_13GridEvenShareISS_EET2_T4_E12temp_storage+32];
	add.f32 	%f274, %f273, %f272;
	selp.f32 	%f275, %f274, %f272, %p37;
	setp.gt.s32 	%p38, %r4, 224;
	ld.shared.f32 	%f276, [_ZZN3cub18CUB_300001_SM_10006detail6reduce18DeviceReduceKernelINS2_10policy_hubIfyN4cuda3std3__44plusIvEEE10Policy1000EN6thrust24THRUST_300001_SM_1000_NS18transform_iteratorI12SetNanToZeroIfENSD_6detail15normal_iteratorINSD_10device_ptrIfEEEENSD_11use_defaultESM_EEyS9_fNS7_10__identityEEEvT0_PT3_T1_NS0_13GridEvenShareISS_EET2_T4_E12temp_storage+36];
	add.f32 	%f277, %f276, %f275;
	selp.f32 	%f326, %f277, %f275, %p38;
	bra.uni 	$L__BB5_46;
$L__BB5_25:
	cvt.u32.u64 	%r62, %rd4;
	mov.u32 	%r27, %tid.x;
	add.s32 	%r63, %r27, %r62;
	mul.wide.u32 	%rd28, %r63, 4;
	add.s64 	%rd29, %rd2, %rd28;
	ld.global.f32 	%f39, [%rd29];
	ld.global.f32 	%f40, [%rd29+1024];
	ld.global.f32 	%f41, [%rd29+2048];
	ld.global.f32 	%f42, [%rd29+3072];
	ld.global.f32 	%f43, [%rd29+4096];
	ld.global.f32 	%f44, [%rd29+5120];
	ld.global.f32 	%f45, [%rd29+6144];
	ld.global.f32 	%f46, [%rd29+7168];
	ld.global.f32 	%f47, [%rd29+8192];
	ld.global.f32 	%f48, [%rd29+9216];
	ld.global.f32 	%f49, [%rd29+10240];
	ld.global.f32 	%f50, [%rd29+11264];
	ld.global.f32 	%f51, [%rd29+12288];
	ld.global.f32 	%f52, [%rd29+13312];
	ld.global.f32 	%f53, [%rd29+14336];
	ld.global.f32 	%f54, [%rd29+15360];
	add.f32 	%f55, %f39, %f40;
	add.f32 	%f56, %f41, %f42;
	add.f32 	%f57, %f43, %f44;
	add.f32 	%f58, %f45, %f46;
	add.f32 	%f59, %f47, %f48;
	add.f32 	%f60, %f49, %f50;
	add.f32 	%f61, %f51, %f52;
	add.f32 	%f62, %f53, %f54;
	add.f32 	%f63, %f55, %f56;
	add.f32 	%f64, %f57, %f58;
	add.f32 	%f65, %f59, %f60;
	add.f32 	%f66, %f61, %f62;
	add.f32 	%f67, %f63, %f64;
	add.f32 	%f68, %f65, %f66;
	add.f32 	%f325, %f67, %f68;
	setp.lt.u64 	%p2, %rd5, %rd3;
	@%p2 bra 	$L__BB5_42;
	cvt.u32.u64 	%r65, %rd3;
	cvt.u64.u32 	%rd10, %r27;
	add.s64 	%rd75, %rd4, %rd3;
	cvt.u32.u64 	%r28, %rd1;
	not.b32 	%r67, %r27;
	add.s32 	%r68, %r67, %r28;
	sub.s32 	%r69, %r68, %r65;
	sub.s32 	%r174, %r69, %r62;
	add.s64 	%rd30, %rd75, %rd10;
	shl.b64 	%rd31, %rd30, 2;
	add.s64 	%rd32, %rd31, %rd2;
	add.s64 	%rd74, %rd32, 8192;
	mov.b32 	%r175, 0;
	mov.u64 	%rd76, %rd4;
$L__BB5_27:
	cvt.s64.s32 	%rd16, %r60;
	add.s64 	%rd76, %rd76, %rd16;
	add.s64 	%rd33, %rd1, -4096;
	setp.gt.u64 	%p3, %rd76, %rd33;
	@%p3 bra 	$L__BB5_29;
	shl.b32 	%r71, %r1, 12;
	cvt.s64.s32 	%rd34, %r71;
	add.s64 	%rd35, %rd76, %rd10;
	cvta.to.global.u64 	%rd36, %rd26;
	shl.b64 	%rd37, %rd35, 2;
	add.s64 	%rd38, %rd36, %rd37;
	ld.global.f32 	%f69, [%rd38];
	ld.global.f32 	%f70, [%rd38+1024];
	ld.global.f32 	%f71, [%rd38+2048];
	ld.global.f32 	%f72, [%rd38+3072];
	ld.global.f32 	%f73, [%rd38+4096];
	ld.global.f32 	%f74, [%rd38+5120];
	ld.global.f32 	%f75, [%rd38+6144];
	ld.global.f32 	%f76, [%rd38+7168];
	ld.global.f32 	%f77, [%rd38+8192];
	ld.global.f32 	%f78, [%rd38+9216];
	ld.global.f32 	%f79, [%rd38+10240];
	ld.global.f32 	%f80, [%rd38+11264];
	ld.global.f32 	%f81, [%rd38+12288];
	ld.global.f32 	%f82, [%rd38+13312];
	ld.global.f32 	%f83, [%rd38+14336];
	ld.global.f32 	%f84, [%rd38+15360];
	add.f32 	%f85, %f325, %f69;
	add.f32 	%f86, %f70, %f71;
	add.f32 	%f87, %f72, %f73;
	add.f32 	%f88, %f74, %f75;
	add.f32 	%f89, %f76, %f77;
	add.f32 	%f90, %f78, %f79;
	add.f32 	%f91, %f80, %f81;
	add.f32 	%f92, %f82, %f83;
	add.f32 	%f93, %f85, %f86;
	add.f32 	%f94, %f87, %f88;
	add.f32 	%f95, %f89, %f90;
	add.f32 	%f96, %f91, %f92;
	add.f32 	%f97, %f93, %f94;
	add.f32 	%f98, %f95, %f96;
	add.f32 	%f99, %f97, %f98;
	add.f32 	%f325, %f99, %f84;
	sub.s64 	%rd39, %rd1, %rd76;
	setp.lt.u64 	%p4, %rd39, %rd34;
	add.s32 	%r175, %r175, 1;
	add.s64 	%rd75, %rd75, %rd34;
	sub.s32 	%r174, %r174, %r71;
	mul.wide.s32 	%rd40, %r71, 4;
	add.s64 	%rd74, %rd74, %rd40;
	@%p4 bra 	$L__BB5_42;
	bra.uni 	$L__BB5_27;
$L__BB5_29:
	setp.le.u64 	%p5, %rd1, %rd76;
	cvt.u32.u64 	%r72, %rd76;
	cvt.u32.u64 	%r73, %rd1;
	sub.s32 	%r74, %r73, %r72;
	setp.ge.s32 	%p6, %r27, %r74;
	or.pred  	%p7, %p5, %p6;
	@%p7 bra 	$L__BB5_42;
	cvt.u32.u64 	%r76, %rd16;
	cvt.u32.u64 	%r77, %rd4;
	not.b32 	%r78, %r27;
	add.s32 	%r79, %r78, %r28;
	add.s32 	%r80, %r76, %r77;
	sub.s32 	%r81, %r79, %r80;
	mul.lo.s32 	%r82, %r1, %r175;
	shl.b32 	%r83, %r82, 12;
	sub.s32 	%r84, %r81, %r83;
	shr.u32 	%r85, %r84, 8;
	add.s32 	%r34, %r85, 1;
	and.b32  	%r35, %r34, 15;
	setp.lt.u32 	%p8, %r84, 3840;
	mov.u32 	%r178, %r27;
	@%p8 bra 	$L__BB5_33;
	shr.u32 	%r86, %r174, 8;
	add.s32 	%r87, %r86, 1;
	and.b32  	%r88, %r87, 33554416;
	neg.s32 	%r176, %r88;
	mov.u32 	%r178, %r27;
$L__BB5_32:
	.pragma "nounroll";
	ld.global.f32 	%f101, [%rd74+-8192];
	add.f32 	%f102, %f325, %f101;
	ld.global.f32 	%f103, [%rd74+-7168];
	add.f32 	%f104, %f102, %f103;
	ld.global.f32 	%f105, [%rd74+-6144];
	add.f32 	%f106, %f104, %f105;
	ld.global.f32 	%f107, [%rd74+-5120];
	add.f32 	%f108, %f106, %f107;
	ld.global.f32 	%f109, [%rd74+-4096];
	add.f32 	%f110, %f108, %f109;
	ld.global.f32 	%f111, [%rd74+-3072];
	add.f32 	%f112, %f110, %f111;
	ld.global.f32 	%f113, [%rd74+-2048];
	add.f32 	%f114, %f112, %f113;
	ld.global.f32 	%f115, [%rd74+-1024];
	add.f32 	%f116, %f114, %f115;
	ld.global.f32 	%f117, [%rd74];
	add.f32 	%f118, %f116, %f117;
	ld.global.f32 	%f119, [%rd74+1024];
	add.f32 	%f120, %f118, %f119;
	ld.global.f32 	%f121, [%rd74+2048];
	add.f32 	%f122, %f120, %f121;
	ld.global.f32 	%f123, [%rd74+3072];
	add.f32 	%f124, %f122, %f123;
	ld.global.f32 	%f125, [%rd74+4096];
	add.f32 	%f126, %f124, %f125;
	ld.global.f32 	%f127, [%rd74+5120];
	add.f32 	%f128, %f126, %f127;
	ld.global.f32 	%f129, [%rd74+6144];
	add.f32 	%f130, %f128, %f129;
	ld.global.f32 	%f131, [%rd74+7168];
	add.f32 	%f325, %f130, %f131;
	add.s32 	%r178, %r178, 4096;
	add.s32 	%r176, %r176, 16;
	add.s64 	%rd74, %rd74, 16384;
	setp.ne.s32 	%p9, %r176, 0;
	@%p9 bra 	$L__BB5_32;
$L__BB5_33:
	setp.eq.s32 	%p10, %r35, 0;
	@%p10 bra 	$L__BB5_42;
	cvta.to.global.u64 	%rd22, %rd26;
	and.b32  	%r42, %r34, 7;
	setp.lt.u32 	%p11, %r35, 8;
	@%p11 bra 	$L__BB5_36;
	cvt.u64.u32 	%rd41, %r178;
	add.s64 	%rd42, %rd76, %rd41;
	shl.b64 	%rd43, %rd42, 2;
	add.s64 	%rd44, %rd22, %rd43;
	ld.global.f32 	%f133, [%rd44];
	add.f32 	%f134, %f325, %f133;
	ld.global.f32 	%f135, [%rd44+1024];
	add.f32 	%f136, %f134, %f135;
	ld.global.f32 	%f137, [%rd44+2048];
	add.f32 	%f138, %f136, %f137;
	ld.global.f32 	%f139, [%rd44+3072];
	add.f32 	%f140, %f138, %f139;
	ld.global.f32 	%f141, [%rd44+4096];
	add.f32 	%f142, %f140, %f141;
	ld.global.f32 	%f143, [%rd44+5120];
	add.f32 	%f144, %f142, %f143;
	ld.global.f32 	%f145, [%rd44+6144];
	add.f32 	%f146, %f144, %f145;
	ld.global.f32 	%f147, [%rd44+7168];
	add.f32 	%f325, %f146, %f147;
	add.s32 	%r178, %r178, 2048;
$L__BB5_36:
	setp.eq.s32 	%p12, %r42, 0;
	@%p12 bra 	$L__BB5_42;
	setp.lt.u32 	%p13, %r42, 4;
	@%p13 bra 	$L__BB5_39;
	cvt.u64.u32 	%rd45, %r178;
	add.s64 	%rd46, %rd76, %rd45;
	shl.b64 	%rd47, %rd46, 2;
	add.s64 	%rd48, %rd22, %rd47;
	ld.global.f32 	%f149, [%rd48];
	add.f32 	%f150, %f325, %f149;
	ld.global.f32 	%f151, [%rd48+1024];
	add.f32 	%f152, %f150, %f151;
	ld.global.f32 	%f153, [%rd48+2048];
	add.f32 	%f154, %f152, %f153;
	ld.global.f32 	%f155, [%rd48+3072];
	add.f32 	%f325, %f154, %f155;
	add.s32 	%r178, %r178, 1024;
$L__BB5_39:
	and.b32  	%r89, %r34, 3;
	setp.eq.s32 	%p14, %r89, 0;
	@%p14 bra 	$L__BB5_42;
	cvt.u64.u32 	%rd49, %r178;
	add.s64 	%rd50, %rd49, %rd75;
	shl.b64 	%rd51, %rd50, 2;
	add.s64 	%rd78, %rd22, %rd51;
	cvt.u16.u32 	%rs9, %r174;
	shr.u16 	%rs10, %rs9, 8;
	add.s16 	%rs11, %rs10, 1;
	cvt.u32.u16 	%r90, %rs11;
	and.b32  	%r91, %r90, 3;
	neg.s32 	%r181, %r91;
$L__BB5_41:
	.pragma "nounroll";
	ld.global.f32 	%f156, [%rd78];
	add.f32 	%f325, %f325, %f156;
	add.s64 	%rd78, %rd78, 1024;
	add.s32 	%r181, %r181, 1;
	setp.ne.s32 	%p15, %r181, 0;
	@%p15 bra 	$L__BB5_41;
$L__BB5_42:
	// begin inline asm
	mov.u32 %r92, %laneid;
	// end inline asm
	mov.b32 	%r93, 1;
	mov.b32 	%r106, 31;
	mov.b32 	%r107, -1;
	// begin inline asm
	{  .reg .f32 r0;  .reg .pred p;  shfl.sync.down.b32 r0|p, %f325, %r93, %r106, %r107;  @p add.f32 r0, r0, %f325;  mov.f32 %f157, r0;}
	// end inline asm
	mov.b32 	%r96, 2;
	// begin inline asm
	{  .reg .f32 r0;  .reg .pred p;  shfl.sync.down.b32 r0|p, %f157, %r96, %r106, %r107;  @p add.f32 r0, r0, %f157;  mov.f32 %f160, r0;}
	// end inline asm
	mov.b32 	%r99, 4;
	// begin inline asm
	{  .reg .f32 r0;  .reg .pred p;  shfl.sync.down.b32 r0|p, %f160, %r99, %r106, %r107;  @p add.f32 r0, r0, %f160;  mov.f32 %f163, r0;}
	// end inline asm
	mov.b32 	%r102, 8;
	// begin inline asm
	{  .reg .f32 r0;  .reg .pred p;  shfl.sync.down.b32 r0|p, %f163, %r102, %r106, %r107;  @p add.f32 r0, r0, %f163;  mov.f32 %f166, r0;}
	// end inline asm
	mov.b32 	%r105, 16;
	// begin inline asm
	{  .reg .f32 r0;  .reg .pred p;  shfl.sync.down.b32 r0|p, %f166, %r105, %r106, %r107;  @p add.f32 r0, r0, %f166;  mov.f32 %f326, r0;}
	// end inline asm
	setp.ne.s32 	%p16, %r92, 0;
	@%p16 bra 	$L__BB5_44;
	shr.u32 	%r108, %r27, 3;
	and.b32  	%r109, %r108, 124;
	mov.u32 	%r110, _ZZN3cub18CUB_300001_SM_10006detail6reduce18DeviceReduceKernelINS2_10policy_hubIfyN4cuda3std3__44plusIvEEE10Policy1000EN6thrust24THRUST_300001_SM_1000_NS18transform_iteratorI12SetNanToZeroIfENSD_6detail15normal_iteratorINSD_10device_ptrIfEEEENSD_11use_defaultESM_EEyS9_fNS7_10__identityEEEvT0_PT3_T1_NS0_13GridEvenShareISS_EET2_T4_E12temp_storage;
	add.s32 	%r111, %r110, %r109;
	st.shared.f32 	[%r111+8], %f326;
$L__BB5_44:
	bar.sync 	0;
	setp.ne.s32 	%p17, %r27, 0;
	@%p17 bra 	$L__BB5_46;
	ld.shared.f32 	%f172, [_ZZN3cub18CUB_300001_SM_10006detail6reduce18DeviceReduceKernelINS2_10policy_hubIfyN4cuda3std3__44plusIvEEE10Policy1000EN6thrust24THRUST_300001_SM_1000_NS18transform_iteratorI12SetNanToZeroIfENSD_6detail15normal_iteratorINSD_10device_ptrIfEEEENSD_11use_defaultESM_EEyS9_fNS7_10__identityEEEvT0_PT3_T1_NS0_13GridEvenShareISS_EET2_T4_E12temp_storage+12];
	add.f32 	%f173, %f326, %f172;
	ld.shared.f32 	%f174, [_ZZN3cub18CUB_300001_SM_10006detail6reduce18DeviceReduceKernelINS2_10policy_hubIfyN4cuda3std3__44plusIvEEE10Policy1000EN6thrust24THRUST_300001_SM_1000_NS18transform_iteratorI12SetNanToZeroIfENSD_6detail15normal_iteratorINSD_10device_ptrIfEEEENSD_11use_defaultESM_EEyS9_fNS7_10__identityEEEvT0_PT3_T1_NS0_13GridEvenShareISS_EET2_T4_E12temp_storage+16];
	add.f32 	%f175, %f173, %f174;
	ld.shared.f32 	%f176, [_ZZN3cub18CUB_300001_SM_10006detail6reduce18DeviceReduceKernelINS2_10policy_hubIfyN4cuda3std3__44plusIvEEE10Policy1000EN6thrust24THRUST_300001_SM_1000_NS18transform_iteratorI12SetNanToZeroIfENSD_6detail15normal_iteratorINSD_10device_ptrIfEEEENSD_11use_defaultESM_EEyS9_fNS7_10__identityEEEvT0_PT3_T1_NS0_13GridEvenShareISS_EET2_T4_E12temp_storage+20];
	add.f32 	%f177, %f175, %f176;
	ld.shared.f32 	%f178, [_ZZN3cub18CUB_300001_SM_10006detail6reduce18DeviceReduceKernelINS2_10policy_hubIfyN4cuda3std3__44plusIvEEE10Policy1000EN6thrust24THRUST_300001_SM_1000_NS18transform_iteratorI12SetNanToZeroIfENSD_6detail15normal_iteratorINSD_10device_ptrIfEEEENSD_11use_defaultESM_EEyS9_fNS7_10__identityEEEvT0_PT3_T1_NS0_13GridEvenShareISS_EET2_T4_E12temp_storage+24];
	add.f32 	%f179, %f177, %f178;
	ld.shared.f32 	%f180, [_ZZN3cub18CUB_300001_SM_10006detail6reduce18DeviceReduceKernelINS2_10policy_hubIfyN4cuda3std3__44plusIvEEE10Policy1000EN6thrust24THRUST_300001_SM_1000_NS18transform_iteratorI12SetNanToZeroIfENSD_6detail15normal_iteratorINSD_10device_ptrIfEEEENSD_11use_defaultESM_EEyS9_fNS7_10__identityEEEvT0_PT3_T1_NS0_13GridEvenShareISS_EET2_T4_E12temp_storage+28];
	add.f32 	%f181, %f179, %f180;
	ld.shared.f32 	%f182, [_ZZN3cub18CUB_300001_SM_10006detail6reduce18DeviceReduceKernelINS2_10policy_hubIfyN4cuda3std3__44plusIvEEE10Policy1000EN6thrust24THRUST_300001_SM_1000_NS18transform_iteratorI12SetNanToZeroIfENSD_6detail15normal_iteratorINSD_10device_ptrIfEEEENSD_11use_defaultESM_EEyS9_fNS7_10__identityEEEvT0_PT3_T1_NS0_13GridEvenShareISS_EET2_T4_E12temp_storage+32];
	add.f32 	%f183, %f181, %f182;
	ld.shared.f32 	%f184, [_ZZN3cub18CUB_300001_SM_10006detail6reduce18DeviceReduceKernelINS2_10policy_hubIfyN4cuda3std3__44plusIvEEE10Policy1000EN6thrust24THRUST_300001_SM_1000_NS18transform_iteratorI12SetNanToZeroIfENSD_6detail15normal_iteratorINSD_10device_ptrIfEEEENSD_11use_defaultESM_EEyS9_fNS7_10__identityEEEvT0_PT3_T1_NS0_13GridEvenShareISS_EET2_T4_E12temp_storage+36];
	add.f32 	%f326, %f183, %f184;
$L__BB5_46:
	mov.u32 	%r165, %tid.x;
	setp.ne.s32 	%p41, %r165, 0;
	@%p41 bra 	$L__BB5_48;
	ld.param.u64 	%rd72, [_ZN3cub18CUB_300001_SM_10006detail6reduce18DeviceReduceKernelINS2_10policy_hubIfyN4cuda3std3__44plusIvEEE10Policy1000EN6thrust24THRUST_300001_SM_1000_NS18transform_iteratorI12SetNanToZeroIfENSD_6detail15normal_iteratorINSD_10device_ptrIfEEEENSD_11use_defaultESM_EEyS9_fNS7_10__identityEEEvT0_PT3_T1_NS0_13GridEvenShareISS_EET2_T4__param_1];
	cvta.to.global.u64 	%rd69, %rd72;
	mul.wide.u32 	%rd70, %r2, 4;
	add.s64 	%rd71, %rd69, %rd70;
	st.global.f32 	[%rd71], %f326;
$L__BB5_48:
	ret;

}
	// .globl	_ZN3cub18CUB_300001_SM_10006detail6reduce28DeviceReduceSingleTileKernelINS2_10policy_hubIfyN4cuda3std3__44plusIvEEE10Policy1000EPfN6thrust24THRUST_300001_SM_1000_NS6detail15normal_iteratorINSE_10device_ptrIfEEEEiS9_ffNS7_10__identityEEEvT0_T1_T2_T3_T4_T6_
.visible .entry _ZN3cub18CUB_300001_SM_10006detail6reduce28DeviceReduceSingleTileKernelINS2_10policy_hubIfyN4cuda3std3__44plusIvEEE10Policy1000EPfN6thrust24THRUST_300001_SM_1000_NS6detail15normal_iteratorINSE_10device_ptrIfEEEEiS9_ffNS7_10__identityEEEvT0_T1_T2_T3_T4_T6_(
	.param .u64 .ptr .align 1 _ZN3cub18CUB_300001_SM_10006detail6reduce28DeviceReduceSingleTileKernelINS2_10policy_hubIfyN4cuda3std3__44plusIvEEE10Policy1000EPfN6thrust24THRUST_300001_SM_1000_NS6detail15normal_iteratorINSE_10device_ptrIfEEEEiS9_ffNS7_10__identityEEEvT0_T1_T2_T3_T4_T6__param_0,
	.param .align 8 .b8 _ZN3cub18CUB_300001_SM_10006detail6reduce28DeviceReduceSingleTileKernelINS2_10policy_hubIfyN4cuda3std3__44plusIvEEE10Policy1000EPfN6thrust24THRUST_300001_SM_1000_NS6detail15normal_iteratorINSE_10device_ptrIfEEEEiS9_ffNS7_10__identityEEEvT0_T1_T2_T3_T4_T6__param_1[8],
	.param .u32 _ZN3cub18CUB_300001_SM_10006detail6reduce28DeviceReduceSingleTileKernelINS2_10policy_hubIfyN4cuda3std3__44plusIvEEE10Policy1000EPfN6thrust24THRUST_300001_SM_1000_NS6detail15normal_iteratorINSE_10device_ptrIfEEEEiS9_ffNS7_10__identityEEEvT0_T1_T2_T3_T4_T6__param_2,
	.param .align 1 .b8 _ZN3cub18CUB_300001_SM_10006detail6reduce28DeviceReduceSingleTileKernelINS2_10policy_hubIfyN4cuda3std3__44plusIvEEE10Policy1000EPfN6thrust24THRUST_300001_SM_1000_NS6detail15normal_iteratorINSE_10device_ptrIfEEEEiS9_ffNS7_10__identityEEEvT0_T1_T2_T3_T4_T6__param_3[1],
	.param .f32 _ZN3cub18CUB_300001_SM_10006detail6reduce28DeviceReduceSingleTileKernelINS2_10policy_hubIfyN4cuda3std3__44plusIvEEE10Policy1000EPfN6thrust24THRUST_300001_SM_1000_NS6detail15normal_iteratorINSE_10device_ptrIfEEEEiS9_ffNS7_10__identityEEEvT0_T1_T2_T3_T4_T6__param_4,
	.param .align 1 .b8 _ZN3cub18CUB_300001_SM_10006detail6reduce28DeviceReduceSingleTileKernelINS2_10policy_hubIfyN4cuda3std3__44plusIvEEE10Policy1000EPfN6thrust24THRUST_300001_SM_1000_NS6detail15normal_iteratorINSE_10device_ptrIfEEEEiS9_ffNS7_10__identityEEEvT0_T1_T2_T3_T4_T6__param_5[1]
)
.maxntid 256
.minnctapersm 1
{
	.reg .pred 	%p<67>;
	.reg .b32 	%r<339>;
	.reg .b32 	%f<425>;
	.reg .b64 	%rd<127>;
	// demoted variable
	.shared .align 4 .b8 _ZZN3cub18CUB_300001_SM_10006detail6reduce28DeviceReduceSingleTileKernelINS2_10policy_hubIfyN4cuda3std3__44plusIvEEE10Policy1000EPfN6thrust24THRUST_300001_SM_1000_NS6detail15normal_iteratorINSE_10device_ptrIfEEEEiS9_ffNS7_10__identityEEEvT0_T1_T2_T3_T4_T6_E12temp_storage[44];
	ld.param.u64 	%rd17, [_ZN3cub18CUB_300001_SM_10006detail6reduce28DeviceReduceSingleTileKernelINS2_10policy_hubIfyN4cuda3std3__44plusIvEEE10Policy1000EPfN6thrust24THRUST_300001_SM_1000_NS6detail15normal_iteratorINSE_10device_ptrIfEEEEiS9_ffNS7_10__identityEEEvT0_T1_T2_T3_T4_T6__param_0];
	ld.param.u64 	%rd2, [_ZN3cub18CUB_300001_SM_10006detail6reduce28DeviceReduceSingleTileKernelINS2_10policy_hubIfyN4cuda3std3__44plusIvEEE10Policy1000EPfN6thrust24THRUST_300001_SM_1000_NS6detail15normal_iteratorINSE_10device_ptrIfEEEEiS9_ffNS7_10__identityEEEvT0_T1_T2_T3_T4_T6__param_1];
	ld.param.u32 	%r67, [_ZN3cub18CUB_300001_SM_10006detail6reduce28DeviceReduceSingleTileKernelINS2_10policy_hubIfyN4cuda3std3__44plusIvEEE10Policy1000EPfN6thrust24THRUST_300001_SM_1000_NS6detail15normal_iteratorINSE_10device_ptrIfEEEEiS9_ffNS7_10__identityEEEvT0_T1_T2_T3_T4_T6__param_2];
	ld.param.f32 	%f54, [_ZN3cub18CUB_300001_SM_10006detail6reduce28DeviceReduceSingleTileKernelINS2_10policy_hubIfyN4cuda3std3__44plusIvEEE10Policy1000EPfN6thrust24THRUST_300001_SM_1000_NS6detail15normal_iteratorINSE_10device_ptrIfEEEEiS9_ffNS7_10__identityEEEvT0_T1_T2_T3_T4_T6__param_4];
	setp.ne.s32 	%p1, %r67, 0;
	@%p1 bra 	$L__BB6_3;
	mov.u32 	%r312, %tid.x;
	setp.ne.s32 	%p66, %r312, 0;
	@%p66 bra 	$L__BB6_74;
	cvta.to.global.u64 	%rd122, %rd2;
	st.global.f32 	[%rd122], %f54;
	bra.uni 	$L__BB6_74;
$L__BB6_3:
	and.b64  	%rd18, %rd17, 15;
	setp.ne.s64 	%p2, %rd18, 0;
	@%p2 bra 	$L__BB6_38;
	setp.gt.s32 	%p34, %r67, 4095;
	@%p34 bra 	$L__BB6_22;
	mov.u32 	%r1, %tid.x;
	setp.ge.s32 	%p46, %r1, %r67;
	mov.f32 	%f403, 0f00000000;
	mov.u32 	%r316, %r1;
	@%p46 bra 	$L__BB6_7;
	mul.wide.u32 	%rd113, %r1, 4;
	add.s64 	%rd112, %rd17, %rd113;
	// begin inline asm
	ld.global.nc.u32 %r256, [%rd112];
	// end inline asm
	mov.b32 	%f403, %r256;
	add.s32 	%r316, %r1, 256;
$L__BB6_7:
	setp.ge.s32 	%p47, %r316, %r67;
	@%p47 bra 	$L__BB6_13;
	not.b32 	%r257, %r316;
	add.s32 	%r4, %r67, %r257;
	and.b32  	%r258, %r4, 768;
	setp.eq.s32 	%p48, %r258, 768;
	@%p48 bra 	$L__BB6_11;
	mul.wide.u32 	%rd114, %r316, 4;
	add.s64 	%rd123, %rd17, %rd114;
	shr.u32 	%r259, %r4, 8;
	add.s32 	%r260, %r259, 1;
	and.b32  	%r261, %r260, 3;
	neg.s32 	%r314, %r261;
$L__BB6_10:
	.pragma "nounroll";
	// begin inline asm
	ld.global.nc.u32 %r262, [%rd123];
	// end inline asm
	mov.b32 	%f326, %r262;
	add.f32 	%f403, %f403, %f326;
	add.s32 	%r316, %r316, 256;
	add.s64 	%rd123, %rd123, 1024;
	add.s32 	%r314, %r314, 1;
	setp.ne.s32 	%p49, %r314, 0;
	@%p49 bra 	$L__BB6_10;
$L__BB6_11:
	setp.lt.u32 	%p50, %r4, 768;
	@%p50 bra 	$L__BB6_13;
$L__BB6_12:
	mul.wide.s32 	%rd120, %r316, 4;
	add.s64 	%rd116, %rd17, %rd120;
	// begin inline asm
	ld.global.nc.u32 %r263, [%rd116];
	// end inline asm
	mov.b32 	%f327, %r263;
	add.f32 	%f328, %f403, %f327;
	add.s64 	%rd117, %rd116, 1024;
	// begin inline asm
	ld.global.nc.u32 %r264, [%rd117];
	// end inline asm
	mov.b32 	%f329, %r264;
	add.f32 	%f330, %f328, %f329;
	add.s64 	%rd118, %rd116, 2048;
	// begin inline asm
	ld.global.nc.u32 %r265, [%rd118];
	// end inline asm
	mov.b32 	%f331, %r265;
	add.f32 	%f332, %f330, %f331;
	add.s64 	%rd119, %rd116, 3072;
	// begin inline asm
	ld.global.nc.u32 %r266, [%rd119];
	// end inline asm
	mov.b32 	%f333, %r266;
	add.f32 	%f403, %f332, %f333;
	add.s32 	%r316, %r316, 1024;
	setp.lt.s32 	%p51, %r316, %r67;
	@%p51 bra 	$L__BB6_12;
$L__BB6_13:
	setp.lt.s32 	%p52, %r67, 256;
	@%p52 bra 	$L__BB6_18;
	// begin inline asm
	mov.u32 %r291, %laneid;
	// end inline asm
	mov.b32 	%r292, 1;
	mov.b32 	%r305, 31;
	mov.b32 	%r306, -1;
	// begin inline asm
	{  .reg .f32 r0;  .reg .pred p;  shfl.sync.down.b32 r0|p, %f403, %r292, %r305, %r306;  @p add.f32 r0, r0, %f403;  mov.f32 %f369, r0;}
	// end inline asm
	mov.b32 	%r295, 2;
	// begin inline asm
	{  .reg .f32 r0;  .reg .pred p;  shfl.sync.down.b32 r0|p, %f369, %r295, %r305, %r306;  @p add.f32 r0, r0, %f369;  mov.f32 %f372, r0;}
	// end inline asm
	mov.b32 	%r298, 4;
	// begin inline asm
	{  .reg .f32 r0;  .reg .pred p;  shfl.sync.down.b32 r0|p, %f372, %r298, %r305, %r306;  @p add.f32 r0, r0, %f372;  mov.f32 %f375, r0;}
	// end inline asm
	mov.b32 	%r301, 8;
	// begin inline asm
	{  .reg .f32 r0;  .reg .pred p;  shfl.sync.down.b32 r0|p, %f375, %r301, %r305, %r306;  @p add.f32 r0, r0, %f375;  mov.f32 %f378, r0;}
	// end inline asm
	mov.b32 	%r304, 16;
	// begin inline asm
	{  .reg .f32 r0;  .reg .pred p;  shfl.sync.down.b32 r0|p, %f378, %r304, %r305, %r306;  @p add.f32 r0, r0, %f378;  mov.f32 %f424, r0;}
	// end inline asm
	setp.ne.s32 	%p63, %r291, 0;
	@%p63 bra 	$L__BB6_16;
	shr.u32 	%r307, %r1, 3;
	and.b32  	%r308, %r307, 124;
	mov.u32 	%r309, _ZZN3cub18CUB_300001_SM_10006detail6reduce28DeviceReduceSingleTileKernelINS2_10policy_hubIfyN4cuda3std3__44plusIvEEE10Policy1000EPfN6thrust24THRUST_300001_SM_1000_NS6detail15normal_iteratorINSE_10device_ptrIfEEEEiS9_ffNS7_10__identityEEEvT0_T1_T2_T3_T4_T6_E12temp_storage;
	add.s32 	%r310, %r309, %r308;
	st.shared.f32 	[%r310+8], %f424;
$L__BB6_16:
	bar.sync 	0;
	setp.ne.s32 	%p64, %r1, 0;
	@%p64 bra 	$L__BB6_72;
	ld.shared.f32 	%f384, [_ZZN3cub18CUB_300001_SM_10006detail6reduce28DeviceReduceSingleTileKernelINS2_10policy_hubIfyN4cuda3std3__44plusIvEEE10Policy1000EPfN6thrust24THRUST_300001_SM_1000_NS6detail15normal_iteratorINSE_10device_ptrIfEEEEiS9_ffNS7_10__identityEEEvT0_T1_T2_T3_T4_T6_E12temp_storage+12];
	add.f32 	%f385, %f424, %f384;
	ld.shared.f32 	%f386, [_ZZN3cub18CUB_300001_SM_10006detail6reduce28DeviceReduceSingleTileKernelINS2_10policy_hubIfyN4cuda3std3__44plusIvEEE10Policy1000EPfN6thrust24THRUST_300001_SM_1000_NS6detail15normal_iteratorINSE_10device_ptrIfEEEEiS9_ffNS7_10__identityEEEvT0_T1_T2_T3_T4_T6_E12temp_storage+16];
	add.f32 	%f387, %f385, %f386;
	ld.shared.f32 	%f388, [_ZZN3cub18CUB_300001_SM_10006detail6reduce28DeviceReduceSingleTileKernelINS2_10policy_hubIfyN4cuda3std3__44plusIvEEE10Policy1000EPfN6thrust24THRUST_300001_SM_1000_NS6detail15normal_iteratorINSE_10device_ptrIfEEEEiS9_ffNS7_10__identityEEEvT0_T1_T2_T3_T4_T6_E12temp_storage+20];
	add.f32 	%f389, %f387, %f388;
	ld.shared.f32 	%f390, [_ZZN3cub18CUB_300001_SM_10006detail6reduce28DeviceReduceSingleTileKernelINS2_10policy_hubIfyN4cuda3std3__44plusIvEEE10Policy1000EPfN6thrust24THRUST_300001_SM_1000_NS6detail15normal_iteratorINSE_10device_ptrIfEEEEiS9_ffNS7_10__identityEEEvT0_T1_T2_T3_T4_T6_E12temp_storage+24];
	add.f32 	%f391, %f389, %f390;
	ld.shared.f32 	%f392, [_ZZN3cub18CUB_300001_SM_10006detail6reduce28DeviceReduceSingleTileKernelINS2_10policy_hubIfyN4cuda3std3__44plusIvEEE10Policy1000EPfN6thrust24THRUST_300001_SM_1000_NS6detail15normal_iteratorINSE_10device_ptrIfEEEEiS9_ffNS7_10__identityEEEvT0_T1_T2_T3_T4_T6_E12temp_storage+28];
	add.f32 	%f393, %f391, %f392;
	ld.shared.f32 	%f394, [_ZZN3cub18CUB_300001_SM_10006detail6reduce28DeviceReduceSingleTileKernelINS2_10policy_hubIfyN4cuda3std3__44plusIvEEE10Policy1000EPfN6thrust24THRUST_300001_SM_1000_NS6detail15normal_iteratorINSE_10device_ptrIfEEEEiS9_ffNS7_10__identityEEEvT0_T1_T2_T3_T4_T6_E12temp_storage+32];
	add.f32 	%f395, %f393, %f394;
	ld.shared.f32 	%f396, [_ZZN3cub18CUB_300001_SM_10006detail6reduce28DeviceReduceSingleTileKernelINS2_10policy_hubIfyN4cuda3std3__44plusIvEEE10Policy1000EPfN6thrust24THRUST_300001_SM_1000_NS6detail15normal_iteratorINSE_10device_ptrIfEEEEiS9_ffNS7_10__identityEEEvT0_T1_T2_T3_T4_T6_E12temp_storage+36];
	add.f32 	%f424, %f395, %f396;
	bra.uni 	$L__BB6_72;
$L__BB6_18:
	// begin inline asm
	mov.u32 %r267, %laneid;
	// end inline asm
	and.b32  	%r283, %r1, 992;
	add.s32 	%r284, %r283, 32;
	setp.gt.s32 	%p53, %r284, %r67;
	not.b32 	%r285, %r283;
	add.s32 	%r286, %r67, %r285;
	selp.b32 	%r281, %r286, 31, %p53;
	mov.b32 	%r268, 1;
	mov.b32 	%r282, -1;
	// begin inline asm
	{  .reg .f32 r0;  .reg .pred p;  shfl.sync.down.b32 r0|p, %f403, %r268, %r281, %r282;  @p add.f32 r0, r0, %f403;  mov.f32 %f334, r0;}
	// end inline asm
	mov.b32 	%r271, 2;
	// begin inline asm
	{  .reg .f32 r0;  .reg .pred p;  shfl.sync.down.b32 r0|p, %f334, %r271, %r281, %r282;  @p add.f32 r0, r0, %f334;  mov.f32 %f337, r0;}
	// end inline asm
	mov.b32 	%r274, 4;
	// begin inline asm
	{  .reg .f32 r0;  .reg .pred p;  shfl.sync.down.b32 r0|p, %f337, %r274, %r281, %r282;  @p add.f32 r0, r0, %f337;  mov.f32 %f340, r0;}
	// end inline asm
	mov.b32 	%r277, 8;
	// begin inline asm
	{  .reg .f32 r0;  .reg .pred p;  shfl.sync.down.b32 r0|p, %f340, %r277, %r281, %r282;  @p add.f32 r0, r0, %f340;  mov.f32 %f343, r0;}
	// end inline asm
	mov.b32 	%r280, 16;
	// begin inline asm
	{  .reg .f32 r0;  .reg .pred p;  shfl.sync.down.b32 r0|p, %f343, %r280, %r281, %r282;  @p add.f32 r0, r0, %f343;  mov.f32 %f424, r0;}
	// end inline asm
	setp.ne.s32 	%p54, %r267, 0;
	@%p54 bra 	$L__BB6_20;
	shr.u32 	%r287, %r1, 3;
	and.b32  	%r288, %r287, 124;
	mov.u32 	%r289, _ZZN3cub18CUB_300001_SM_10006detail6reduce28DeviceReduceSingleTileKernelINS2_10policy_hubIfyN4cuda3std3__44plusIvEEE10Policy1000EPfN6thrust24THRUST_300001_SM_1000_NS6detail15normal_iteratorINSE_10device_ptrIfEEEEiS9_ffNS7_10__identityEEEvT0_T1_T2_T3_T4_T6_E12temp_storage;
	add.s32 	%r290, %r289, %r288;
	st.shared.f32 	[%r290+8], %f424;
$L__BB6_20:
	bar.sync 	0;
	setp.ne.s32 	%p55, %r1, 0;
	@%p55 bra 	$L__BB6_72;
	setp.gt.s32 	%p56, %r67, 32;
	ld.shared.f32 	%f349, [_ZZN3cub18CUB_300001_SM_10006detail6reduce28DeviceReduceSingleTileKernelINS2_10policy_hubIfyN4cuda3std3__44plusIvEEE10Policy1000EPfN6thrust24THRUST_300001_SM_1000_NS6detail15normal_iteratorINSE_10device_ptrIfEEEEiS9_ffNS7_10__identityEEEvT0_T1_T2_T3_T4_T6_E12temp_storage+12];
	add.f32 	%f350, %f424, %f349;
	selp.f32 	%f351, %f350, %f424, %p56;
	setp.gt.s32 	%p57, %r67, 64;
	ld.shared.f32 	%f352, [_ZZN3cub18CUB_300001_SM_10006detail6reduce28DeviceReduceSingleTileKernelINS2_10policy_hubIfyN4cuda3std3__44plusIvEEE10Policy1000EPfN6thrust24THRUST_300001_SM_1000_NS6detail15normal_iteratorINSE_10device_ptrIfEEEEiS9_ffNS7_10__identityEEEvT0_T1_T2_T3_T4_T6_E12temp_storage+16];
	add.f32 	%f353, %f352, %f351;
	selp.f32 	%f354, %f353, %f351, %p57;
	setp.gt.s32 	%p58, %r67, 96;
	ld.shared.f32 	%f355, [_ZZN3cub18CUB_300001_SM_10006detail6reduce28DeviceReduceSingleTileKernelINS2_10policy_hubIfyN4cuda3std3__44plusIvEEE10Policy1000EPfN6thrust24THRUST_300001_SM_1000_NS6detail15normal_iteratorINSE_10device_ptrIfEEEEiS9_ffNS7_10__identityEEEvT0_T1_T2_T3_T4_T6_E12temp_storage+20];
	add.f32 	%f356, %f355, %f354;
	selp.f32 	%f357, %f356, %f354, %p58;
	setp.gt.s32 	%p59, %r67, 128;
	ld.shared.f32 	%f358, [_ZZN3cub18CUB_300001_SM_10006detail6reduce28DeviceReduceSingleTileKernelINS2_10policy_hubIfyN4cuda3std3__44plusIvEEE10Policy1000EPfN6thrust24THRUST_300001_SM_1000_NS6detail15normal_iteratorINSE_10device_ptrIfEEEEiS9_ffNS7_10__identityEEEvT0_T1_T2_T3_T4_T6_E12temp_storage+24];
	add.f32 	%f359, %f358, %f357;
	selp.f32 	%f360, %f359, %f357, %p59;
	setp.gt.s32 	%p60, %r67, 160;
	ld.shared.f32 	%f361, [_ZZN3cub18CUB_300001_SM_10006detail6reduce28DeviceReduceSingleTileKernelINS2_10policy_hubIfyN4cuda3std3__44plusIvEEE10Policy1000EPfN6thrust24THRUST_300001_SM_1000_NS6detail15normal_iteratorINSE_10device_ptrIfEEEEiS9_ffNS7_10__identityEEEvT0_T1_T2_T3_T4_T6_E12temp_storage+28];
	add.f32 	%f362, %f361, %f360;
	selp.f32 	%f363, %f362, %f360, %p60;
	setp.gt.s32 	%p61, %r67, 192;
	ld.shared.f32 	%f364, [_ZZN3cub18CUB_300001_SM_10006detail6reduce28DeviceReduceSingleTileKernelINS2_10policy_hubIfyN4cuda3std3__44plusIvEEE10Policy1000EPfN6thrust24THRUST_300001_SM_1000_NS6detail15normal_iteratorINSE_10device_ptrIfEEEEiS9_ffNS7_10__identityEEEvT0_T1_T2_T3_T4_T6_E12temp_storage+32];
	add.f32 	%f365, %f364, %f363;
	selp.f32 	%f366, %f365, %f363, %p61;
	setp.gt.s32 	%p62, %r67, 224;
	ld.shared.f32 	%f367, [_ZZN3cub18CUB_300001_SM_10006detail6reduce28DeviceReduceSingleTileKernelINS2_10policy_hubIfyN4cuda3std3__44plusIvEEE10Policy1000EPfN6thrust24THRUST_300001_SM_1000_NS6detail15normal_iteratorINSE_10device_ptrIfEEEEiS9_ffNS7_10__identityEEEvT0_T1_T2_T3_T4_T6_E12temp_storage+36];
	add.f32 	%f368, %f367, %f366;
	selp.f32 	%f424, %f368, %f366, %p62;
	bra.uni 	$L__BB6_72;
$L__BB6_22:
	mov.u32 	%r13, %tid.x;
	shl.b32 	%r190, %r13, 2;
	mul.wide.u32 	%rd86, %r190, 4;
	add.s64 	%rd76, %rd17, %rd86;
	// begin inline asm
	ld.global.nc.v2.u64 {%rd74, %rd75}, [%rd76];
	// end inline asm
	mov.b64 	{%r191, %r192}, %rd75;
	mov.b64 	{%r193, %r194}, %rd74;
	mov.b32 	%f226, %r194;
	mov.b32 	%f227, %r193;
	mov.b32 	%f228, %r192;
	mov.b32 	%f229, %r191;
	add.s64 	%rd79, %rd76, 4096;
	// begin inline asm
	ld.global.nc.v2.u64 {%rd77, %rd78}, [%rd79];
	// end inline asm
	mov.b64 	{%r195, %r196}, %rd78;
	mov.b64 	{%r197, %r198}, %rd77;
	mov.b32 	%f230, %r198;
	mov.b32 	%f231, %r197;
	mov.b32 	%f232, %r196;
	mov.b32 	%f233, %r195;
	add.s64 	%rd82, %rd76, 8192;
	// begin inline asm
	ld.global.nc.v2.u64 {%rd80, %rd81}, [%rd82];
	// end inline asm
	mov.b64 	{%r199, %r200}, %rd81;
	mov.b64 	{%r201, %r202}, %rd80;
	mov.b32 	%f234, %r202;
	mov.b32 	%f235, %r201;
	mov.b32 	%f236, %r200;
	mov.b32 	%f237, %r199;
	add.s64 	%rd85, %rd76, 12288;
	// begin inline asm
	ld.global.nc.v2.u64 {%rd83, %rd84}, [%rd85];
	// end inline asm
	mov.b64 	{%r203, %r204}, %rd84;
	mov.b64 	{%r205, %r206}, %rd83;
	mov.b32 	%f238, %r206;
	mov.b32 	%f239, %r205;
	mov.b32 	%f240, %r204;
	mov.b32 	%f241, %r203;
	add.f32 	%f242, %f227, %f226;
	add.f32 	%f243, %f229, %f228;
	add.f32 	%f244, %f231, %f230;
	add.f32 	%f245, %f233, %f232;
	add.f32 	%f246, %f235, %f234;
	add.f32 	%f247, %f237, %f236;
	add.f32 	%f248, %f239, %f238;
	add.f32 	%f249, %f241, %f240;
	add.f32 	%f250, %f242, %f243;
	add.f32 	%f251, %f244, %f245;
	add.f32 	%f252, %f246, %f247;
	add.f32 	%f253, %f248, %f249;
	add.f32 	%f254, %f250, %f251;
	add.f32 	%f255, %f252, %f253;
	add.f32 	%f410, %f254, %f255;
	setp.lt.u32 	%p35, %r67, 8192;
	mov.b32 	%r319, 4096;
	@%p35 bra 	$L__BB6_26;
	add.s32 	%r14, %r67, -4096;
	mov.b32 	%r319, 4096;
$L__BB6_24:
	mul.wide.s32 	%rd99, %r319, 4;
	add.s64 	%rd89, %rd76, %rd99;
	// begin inline asm
	ld.global.nc.v2.u64 {%rd87, %rd88}, [%rd89];
	// end inline asm
	mov.b64 	{%r208, %r209}, %rd88;
	mov.b64 	{%r210, %r211}, %rd87;
	mov.b32 	%f256, %r211;
	mov.b32 	%f257, %r210;
	mov.b32 	%f258, %r209;
	mov.b32 	%f259, %r208;
	add.s64 	%rd92, %rd89, 4096;
	// begin inline asm
	ld.global.nc.v2.u64 {%rd90, %rd91}, [%rd92];
	// end inline asm
	mov.b64 	{%r212, %r213}, %rd91;
	mov.b64 	{%r214, %r215}, %rd90;
	mov.b32 	%f260, %r215;
	mov.b32 	%f261, %r214;
	mov.b32 	%f262, %r213;
	mov.b32 	%f263, %r212;
	add.s64 	%rd95, %rd89, 8192;
	// begin inline asm
	ld.global.nc.v2.u64 {%rd93, %rd94}, [%rd95];
	// end inline asm
	mov.b64 	{%r216, %r217}, %rd94;
	mov.b64 	{%r218, %r219}, %rd93;
	mov.b32 	%f264, %r219;
	mov.b32 	%f265, %r218;
	mov.b32 	%f266, %r217;
	mov.b32 	%f267, %r216;
	add.s64 	%rd98, %rd89, 12288;
	// begin inline asm
	ld.global.nc.v2.u64 {%rd96, %rd97}, [%rd98];
	// end inline asm
	mov.b64 	{%r220, %r221}, %rd97;
	mov.b64 	{%r222, %r223}, %rd96;
	mov.b32 	%f268, %r223;
	mov.b32 	%f269, %r222;
	mov.b32 	%f270, %r221;
	mov.b32 	%f271, %r220;
	add.f32 	%f272, %f410, %f257;
	add.f32 	%f273, %f256, %f259;
	add.f32 	%f274, %f258, %f261;
	add.f32 	%f275, %f260, %f263;
	add.f32 	%f276, %f262, %f265;
	add.f32 	%f277, %f264, %f267;
	add.f32 	%f278, %f266, %f269;
	add.f32 	%f279, %f268, %f271;
	add.f32 	%f280, %f272, %f273;
	add.f32 	%f281, %f274, %f275;
	add.f32 	%f282, %f276, %f277;
	add.f32 	%f283, %f278, %f279;
	add.f32 	%f284, %f280, %f281;
	add.f32 	%f285, %f282, %f283;
	add.f32 	%f286, %f284, %f285;
	add.f32 	%f410, %f286, %f270;
	sub.s32 	%r224, %r67, %r319;
	setp.lt.s32 	%p36, %r224, 4096;
	@%p36 bra 	$L__BB6_34;
	add.s32 	%r319, %r319, 4096;
	setp.le.s32 	%p37, %r319, %r14;
	@%p37 bra 	$L__BB6_24;
$L__BB6_26:
	setp.le.s32 	%p38, %r67, %r319;
	@%p38 bra 	$L__BB6_34;
	sub.s32 	%r18, %r67, %r319;
	setp.ge.s32 	%p39, %r13, %r18;
	@%p39 bra 	$L__BB6_34;
	not.b32 	%r225, %r13;
	add.s32 	%r226, %r67, %r225;
	sub.s32 	%r19, %r226, %r319;
	and.b32  	%r227, %r19, 768;
	setp.eq.s32 	%p40, %r227, 768;
	mov.u32 	%r323, %r13;
	@%p40 bra 	$L__BB6_31;
	add.s32 	%r321, %r13, %r319;
	shr.u32 	%r228, %r19, 8;
	add.s32 	%r229, %r228, 1;
	and.b32  	%r230, %r229, 3;
	neg.s32 	%r320, %r230;
	mov.u32 	%r323, %r13;
$L__BB6_30:
	.pragma "nounroll";
	mul.wide.u32 	%rd101, %r321, 4;
	add.s64 	%rd100, %rd17, %rd101;
	// begin inline asm
	ld.global.nc.u32 %r231, [%rd100];
	// end inline asm
	mov.b32 	%f288, %r231;
	add.f32 	%f410, %f410, %f288;
	add.s32 	%r323, %r323, 256;
	add.s32 	%r321, %r321, 256;
	add.s32 	%r320, %r320, 1;
	setp.ne.s32 	%p41, %r320, 0;
	@%p41 bra 	$L__BB6_30;
$L__BB6_31:
	setp.lt.u32 	%p42, %r19, 768;
	@%p42 bra 	$L__BB6_34;
	cvt.u64.u32 	%rd102, %r323;
	cvt.u64.u32 	%rd103, %r319;
	add.s64 	%rd104, %rd102, %rd103;
	shl.b64 	%rd105, %rd104, 2;
	add.s64 	%rd106, %rd105, %rd17;
	add.s64 	%rd124, %rd106, 2048;
	add.s32 	%r324, %r323, %r319;
$L__BB6_33:
	mul.wide.u32 	%rd111, %r324, 4;
	add.s64 	%rd107, %rd17, %rd111;
	// begin inline asm
	ld.global.nc.u32 %r232, [%rd107];
	// end inline asm
	mov.b32 	%f289, %r232;
	add.f32 	%f290, %f410, %f289;
	add.s64 	%rd108, %rd124, -1024;
	// begin inline asm
	ld.global.nc.u32 %r233, [%rd108];
	// end inline asm
	mov.b32 	%f291, %r233;
	add.f32 	%f292, %f290, %f291;
	// begin inline asm
	ld.global.nc.u32 %r234, [%rd124];
	// end inline asm
	mov.b32 	%f293, %r234;
	add.f32 	%f294, %f292, %f293;
	add.s64 	%rd110, %rd124, 1024;
	// begin inline asm
	ld.global.nc.u32 %r235, [%rd110];
	// end inline asm
	mov.b32 	%f295, %r235;
	add.f32 	%f410, %f294, %f295;
	add.s32 	%r323, %r323, 1024;
	add.s64 	%rd124, %rd124, 4096;
	add.s32 	%r324, %r324, 1024;
	setp.lt.s32 	%p43, %r323, %r18;
	@%p43 bra 	$L__BB6_33;
$L__BB6_34:
	// begin inline asm
	mov.u32 %r236, %laneid;
	// end inline asm
	mov.b32 	%r237, 1;
	mov.b32 	%r250, 31;
	mov.b32 	%r251, -1;
	// begin inline asm
	{  .reg .f32 r0;  .reg .pred p;  shfl.sync.down.b32 r0|p, %f410, %r237, %r250, %r251;  @p add.f32 r0, r0, %f410;  mov.f32 %f296, r0;}
	// end inline asm
	mov.b32 	%r240, 2;
	// begin inline asm
	{  .reg .f32 r0;  .reg .pred p;  shfl.sync.down.b32 r0|p, %f296, %r240, %r250, %r251;  @p add.f32 r0, r0, %f296;  mov.f32 %f299, r0;}
	// end inline asm
	mov.b32 	%r243, 4;
	// begin inline asm
	{  .reg .f32 r0;  .reg .pred p;  shfl.sync.down.b32 r0|p, %f299, %r243, %r250, %r251;  @p add.f32 r0, r0, %f299;  mov.f32 %f302, r0;}
	// end inline asm
	mov.b32 	%r246, 8;
	// begin inline asm
	{  .reg .f32 r0;  .reg .pred p;  shfl.sync.down.b32 r0|p, %f302, %r246, %r250, %r251;  @p add.f32 r0, r0, %f302;  mov.f32 %f305, r0;}
	// end inline asm
	mov.b32 	%r249, 16;
	// begin inline asm
	{  .reg .f32 r0;  .reg .pred p;  shfl.sync.down.b32 r0|p, %f305, %r249, %r250, %r251;  @p add.f32 r0, r0, %f305;  mov.f32 %f424, r0;}
	// end inline asm
	setp.ne.s32 	%p44, %r236, 0;
	@%p44 bra 	$L__BB6_36;
	shr.u32 	%r252, %r13, 3;
	and.b32  	%r253, %r252, 124;
	mov.u32 	%r254, _ZZN3cub18CUB_300001_SM_10006detail6reduce28DeviceReduceSingleTileKernelINS2_10policy_hubIfyN4cuda3std3__44plusIvEEE10Policy1000EPfN6thrust24THRUST_300001_SM_1000_NS6detail15normal_iteratorINSE_10device_ptrIfEEEEiS9_ffNS7_10__identityEEEvT0_T1_T2_T3_T4_T6_E12temp_storage;
	add.s32 	%r255, %r254, %r253;
	st.shared.f32 	[%r255+8], %f424;
$L__BB6_36:
	bar.sync 	0;
	setp.ne.s32 	%p45, %r13, 0;
	@%p45 bra 	$L__BB6_72;
	ld.shared.f32 	%f311, [_ZZN3cub18CUB_300001_SM_10006detail6reduce28DeviceReduceSingleTileKernelINS2_10policy_hubIfyN4cuda3std3__44plusIvEEE10Policy1000EPfN6thrust24THRUST_300001_SM_1000_NS6detail15normal_iteratorINSE_10device_ptrIfEEEEiS9_ffNS7_10__identityEEEvT0_T1_T2_T3_T4_T6_E12temp_storage+12];
	add.f32 	%f312, %f424, %f311;
	ld.shared.f32 	%f313, [_ZZN3cub18CUB_300001_SM_10006detail6reduce28DeviceReduceSingleTileKernelINS2_10policy_hubIfyN4cuda3std3__44plusIvEEE10Policy1000EPfN6thrust24THRUST_300001_SM_1000_NS6detail15normal_iteratorINSE_10device_ptrIfEEEEiS9_ffNS7_10__identityEEEvT0_T1_T2_T3_T4_T6_E12temp_storage+16];
	add.f32 	%f314, %f312, %f313;
	ld.shared.f32 	%f315, [_ZZN3cub18CUB_300001_SM_10006detail6reduce28DeviceReduceSingleTileKernelINS2_10policy_hubIfyN4cuda3std3__44plusIvEEE10Policy1000EPfN6thrust24THRUST_300001_SM_1000_NS6detail15normal_iteratorINSE_10device_ptrIfEEEEiS9_ffNS7_10__identityEEEvT0_T1_T2_T3_T4_T6_E12temp_storage+20];
	add.f32 	%f316, %f314, %f315;
	ld.shared.f32 	%f317, [_ZZN3cub18CUB_300001_SM_10006detail6reduce28DeviceReduceSingleTileKernelINS2_10policy_hubIfyN4cuda3std3__44plusIvEEE10Policy1000EPfN6thrust24THRUST_300001_SM_1000_NS6detail15normal_iteratorINSE_10device_ptrIfEEEEiS9_ffNS7_10__identityEEEvT0_T1_T2_T3_T4_T6_E12temp_storage+24];
	add.f32 	%f318, %f316, %f317;
	ld.shared.f32 	%f319, [_ZZN3cub18CUB_300001_SM_10006detail6reduce28DeviceReduceSingleTileKernelINS2_10policy_hubIfyN4cuda3std3__44plusIvEEE10Policy1000EPfN6thrust24THRUST_300001_SM_1000_NS6detail15normal_iteratorINSE_10device_ptrIfEEEEiS9_ffNS7_10__identityEEEvT0_T1_T2_T3_T4_T6_E12temp_storage+28];
	add.f32 	%f320, %f318, %f319;
	ld.shared.f32 	%f321, [_ZZN3cub18CUB_300001_SM_10006detail6reduce28DeviceReduceSingleTileKernelINS2_10policy_hubIfyN4cuda3std3__44plusIvEEE10Policy1000EPfN6thrust24THRUST_300001_SM_1000_NS6detail15normal_iteratorINSE_10device_ptrIfEEEEiS9_ffNS7_10__identityEEEvT0_T1_T2_T3_T4_T6_E12temp_storage+32];
	add.f32 	%f322, %f320, %f321;
	ld.shared.f32 	%f323, [_ZZN3cub18CUB_300001_SM_10006detail6reduce28DeviceReduceSingleTileKernelINS2_10policy_hubIfyN4cuda3std3__44plusIvEEE10Policy1000EPfN6thrust24THRUST_300001_SM_1000_NS6detail15normal_iteratorINSE_10device_ptrIfEEEEiS9_ffNS7_10__identityEEEvT0_T1_T2_T3_T4_T6_E12temp_storage+36];
	add.f32 	%f424, %f322, %f323;
	bra.uni 	$L__BB6_72;
$L__BB6_38:
	setp.gt.s32 	%p3, %r67, 4095;
	@%p3 bra 	$L__BB6_56;
	mov.u32 	%r34, %tid.x;
	setp.ge.s32 	%p15, %r34, %r67;
	mov.f32 	%f416, 0f00000000;
	mov.u32 	%r329, %r34;
	@%p15 bra 	$L__BB6_41;
	mul.wide.u32 	%rd66, %r34, 4;
	add.s64 	%rd65, %rd17, %rd66;
	// begin inline asm
	ld.global.nc.u32 %r134, [%rd65];
	// end inline asm
	mov.b32 	%f416, %r134;
	add.s32 	%r329, %r34, 256;
$L__BB6_41:
	setp.ge.s32 	%p16, %r329, %r67;
	@%p16 bra 	$L__BB6_47;
	not.b32 	%r135, %r329;
	add.s32 	%r37, %r67, %r135;
	and.b32  	%r136, %r37, 768;
	setp.eq.s32 	%p17, %r136, 768;
	@%p17 bra 	$L__BB6_45;
	mul.wide.u32 	%rd67, %r329, 4;
	add.s64 	%rd125, %rd17, %rd67;
	shr.u32 	%r137, %r37, 8;
	add.s32 	%r138, %r137, 1;
	and.b32  	%r139, %r138, 3;
	neg.s32 	%r327, %r139;
$L__BB6_44:
	.pragma "nounroll";
	// begin inline asm
	ld.global.nc.u32 %r140, [%rd125];
	// end inline asm
	mov.b32 	%f155, %r140;
	add.f32 	%f416, %f416, %f155;
	add.s32 	%r329, %r329, 256;
	add.s64 	%rd125, %rd125, 1024;
	add.s32 	%r327, %r327, 1;
	setp.ne.s32 	%p18, %r327, 0;
	@%p18 bra 	$L__BB6_44;
$L__BB6_45:
	setp.lt.u32 	%p19, %r37, 768;
	@%p19 bra 	$L__BB6_47;
$L__BB6_46:
	mul.wide.s32 	%rd73, %r329, 4;
	add.s64 	%rd69, %rd17, %rd73;
	// begin inline asm
	ld.global.nc.u32 %r141, [%rd69];
	// end inline asm
	mov.b32 	%f156, %r141;
	add.f32 	%f157, %f416, %f156;
	add.s64 	%rd70, %rd69, 1024;
	// begin inline asm
	ld.global.nc.u32 %r142, [%rd70];
	// end inline asm
	mov.b32 	%f158, %r142;
	add.f32 	%f159, %f157, %f158;
	add.s64 	%rd71, %rd69, 2048;
	// begin inline asm
	ld.global.nc.u32 %r143, [%rd71];
	// end inline asm
	mov.b32 	%f160, %r143;
	add.f32 	%f161, %f159, %f160;
	add.s64 	%rd72, %rd69, 3072;
	// begin inline asm
	ld.global.nc.u32 %r144, [%rd72];
	// end inline asm
	mov.b32 	%f162, %r144;
	add.f32 	%f416, %f161, %f162;
	add.s32 	%r329, %r329, 1024;
	setp.lt.s32 	%p20, %r329, %r67;
	@%p20 bra 	$L__BB6_46;
$L__BB6_47:
	setp.lt.s32 	%p21, %r67, 256;
	@%p21 bra 	$L__BB6_52;
	// begin inline asm
	mov.u32 %r169, %laneid;
	// end inline asm
	mov.b32 	%r170, 1;
	mov.b32 	%r183, 31;
	mov.b32 	%r184, -1;
	// begin inline asm
	{  .reg .f32 r0;  .reg .pred p;  shfl.sync.down.b32 r0|p, %f416, %r170, %r183, %r184;  @p add.f32 r0, r0, %f416;  mov.f32 %f198, r0;}
	// end inline asm
	mov.b32 	%r173, 2;
	// begin inline asm
	{  .reg .f32 r0;  .reg .pred p;  shfl.sync.down.b32 r0|p, %f198, %r173, %r183, %r184;  @p add.f32 r0, r0, %f198;  mov.f32 %f201, r0;}
	// end inline asm
	mov.b32 	%r176, 4;
	// begin inline asm
	{  .reg .f32 r0;  .reg .pred p;  shfl.sync.down.b32 r0|p, %f201, %r176, %r183, %r184;  @p add.f32 r0, r0, %f201;  mov.f32 %f204, r0;}
	// end inline asm
	mov.b32 	%r179, 8;
	// begin inline asm
	{  .reg .f32 r0;  .reg .pred p;  shfl.sync.down.b32 r0|p, %f204, %r179, %r183, %r184;  @p add.f32 r0, r0, %f204;  mov.f32 %f207, r0;}
	// end inline asm
	mov.b32 	%r182, 16;
	// begin inline asm
	{  .reg .f32 r0;  .reg .pred p;  shfl.sync.down.b32 r0|p, %f207, %r182, %r183, %r184;  @p add.f32 r0, r0, %f207;  mov.f32 %f424, r0;}
	// end inline asm
	setp.ne.s32 	%p32, %r169, 0;
	@%p32 bra 	$L__BB6_50;
	shr.u32 	%r185, %r34, 3;
	and.b32  	%r186, %r185, 124;
	mov.u32 	%r187, _ZZN3cub18CUB_300001_SM_10006detail6reduce28DeviceReduceSingleTileKernelINS2_10policy_hubIfyN4cuda3std3__44plusIvEEE10Policy1000EPfN6thrust24THRUST_300001_SM_1000_NS6detail15normal_iteratorINSE_10device_ptrIfEEEEiS9_ffNS7_10__identityEEEvT0_T1_T2_T3_T4_T6_E12temp_storage;
	add.s32 	%r188, %r187, %r186;
	st.shared.f32 	[%r188+8], %f424;
$L__BB6_50:
	bar.sync 	0;
	setp.ne.s32 	%p33, %r34, 0;
	@%p33 bra 	$L__BB6_72;
	ld.shared.f32 	%f213, [_ZZN3cub18CUB_300001_SM_10006detail6reduce28DeviceReduceSingleTileKernelINS2_10policy_hubIfyN4cuda3std3__44plusIvEEE10Policy1000EPfN6thrust24THRUST_300001_SM_1000_NS6detail15normal_iteratorINSE_10device_ptrIfEEEEiS9_ffNS7_10__identityEEEvT0_T1_T2_T3_T4_T6_E12temp_storage+12];
	add.f32 	%f214, %f424, %f213;
	ld.shared.f32 	%f215, [_ZZN3cub18CUB_300001_SM_10006detail6reduce28DeviceReduceSingleTileKernelINS2_10policy_hubIfyN4cuda3std3__44plusIvEEE10Policy1000EPfN6thrust24THRUST_300001_SM_1000_NS6detail15normal_iteratorINSE_10device_ptrIfEEEEiS9_ffNS7_10__identityEEEvT0_T1_T2_T3_T4_T6_E12temp_storage+16];
	add.f32 	%f216, %f214, %f215;
	ld.shared.f32 	%f217, [_ZZN3cub18CUB_300001_SM_10006detail6reduce28DeviceReduceSingleTileKernelINS2_10policy_hubIfyN4cuda3std3__44plusIvEEE10Policy1000EPfN6thrust24THRUST_300001_SM_1000_NS6detail15normal_iteratorINSE_10device_ptrIfEEEEiS9_ffNS7_10__identityEEEvT0_T1_T2_T3_T4_T6_E12temp_storage+20];
	add.f32 	%f218, %f216, %f217;
	ld.shared.f32 	%f219, [_ZZN3cub18CUB_300001_SM_10006detail6reduce28DeviceReduceSingleTileKernelINS2_10policy_hubIfyN4cuda3std3__44plusIvEEE10Policy1000EPfN6thrust24THRUST_300001_SM_1000_NS6detail15normal_iteratorINSE_10device_ptrIfEEEEiS9_ffNS7_10__identityEEEvT0_T1_T2_T3_T4_T6_E12temp_storage+24];
	add.f32 	%f220, %f218, %f219;
	ld.shared.f32 	%f221, [_ZZN3cub18CUB_300001_SM_10006detail6reduce28DeviceReduceSingleTileKernelINS2_10policy_hubIfyN4cuda3std3__44plusIvEEE10Policy1000EPfN6thrust24THRUST_300001_SM_1000_NS6detail15normal_iteratorINSE_10device_ptrIfEEEEiS9_ffNS7_10__identityEEEvT0_T1_T2_T3_T4_T6_E12temp_storage+28];
	add.f32 	%f222, %f220, %f221;
	ld.shared.f32 	%f223, [_ZZN3cub18CUB_300001_SM_10006detail6reduce28DeviceReduceSingleTileKernelINS2_10policy_hubIfyN4cuda3std3__44plusIvEEE10Policy1000EPfN6thrust24THRUST_300001_SM_1000_NS6detail15normal_iteratorINSE_10device_ptrIfEEEEiS9_ffNS7_10__identityEEEvT0_T1_T2_T3_T4_T6_E12temp_storage+32];
	add.f32 	%f224, %f222, %f223;
	ld.shared.f32 	%f225, [_ZZN3cub18CUB_300001_SM_10006detail6reduce28DeviceReduceSingleTileKernelINS2_10policy_hubIfyN4cuda3std3__44plusIvEEE10Policy1000EPfN6thrust24THRUST_300001_SM_1000_NS6detail15normal_iteratorINSE_10device_ptrIfEEEEiS9_ffNS7_10__identityEEEvT0_T1_T2_T3_T4_T6_E12temp_storage+36];
	add.f32 	%f424, %f224, %f225;
	bra.uni 	$L__BB6_72;
$L__BB6_52:
	// begin inline asm
	mov.u32 %r145, %laneid;
	// end inline asm
	and.b32  	%r161, %r34, 992;
	add.s32 	%r162, %r161, 32;
	setp.gt.s32 	%p22, %r162, %r67;
	not.b32 	%r163, %r161;
	add.s32 	%r164, %r67, %r163;
	selp.b32 	%r159, %r164, 31, %p22;
	mov.b32 	%r146, 1;
	mov.b32 	%r160, -1;
	// begin inline asm
	{  .reg .f32 r0;  .reg .pred p;  shfl.sync.down.b32 r0|p, %f416, %r146, %r159, %r160;  @p add.f32 r0, r0, %f416;  mov.f32 %f163, r0;}
	// end inline asm
	mov.b32 	%r149, 2;
	// begin inline asm
	{  .reg .f32 r0;  .reg .pred p;  shfl.sync.down.b32 r0|p, %f163, %r149, %r159, %r160;  @p add.f32 r0, r0, %f163;  mov.f32 %f166, r0;}
	// end inline asm
	mov.b32 	%r152, 4;
	// begin inline asm
	{  .reg .f32 r0;  .reg .pred p;  shfl.sync.down.b32 r0|p, %f166, %r152, %r159, %r160;  @p add.f32 r0, r0, %f166;  mov.f32 %f169, r0;}
	// end inline asm
	mov.b32 	%r155, 8;
	// begin inline asm
	{  .reg .f32 r0;  .reg .pred p;  shfl.sync.down.b32 r0|p, %f169, %r155, %r159, %r160;  @p add.f32 r0, r0, %f169;  mov.f32 %f172, r0;}
	// end inline asm
	mov.b32 	%r158, 16;
	// begin inline asm
	{  .reg .f32 r0;  .reg .pred p;  shfl.sync.down.b32 r0|p, %f172, %r158, %r159, %r160;  @p add.f32 r0, r0, %f172;  mov.f32 %f424, r0;}
	// end inline asm
	setp.ne.s32 	%p23, %r145, 0;
	@%p23 bra 	$L__BB6_54;
	shr.u32 	%r165, %r34, 3;
	and.b32  	%r166, %r165, 124;
	mov.u32 	%r167, _ZZN3cub18CUB_300001_SM_10006detail6reduce28DeviceReduceSingleTileKernelINS2_10policy_hubIfyN4cuda3std3__44plusIvEEE10Policy1000EPfN6thrust24THRUST_300001_SM_1000_NS6detail15normal_iteratorINSE_10device_ptrIfEEEEiS9_ffNS7_10__identityEEEvT0_T1_T2_T3_T4_T6_E12temp_storage;
	add.s32 	%r168, %r167, %r166;
	st.shared.f32 	[%r168+8], %f424;
$L__BB6_54:
	bar.sync 	0;
	setp.ne.s32 	%p24, %r34, 0;
	@%p24 bra 	$L__BB6_72;
	setp.gt.s32 	%p25, %r67, 32;
	ld.shared.f32 	%f178, [_ZZN3cub18CUB_300001_SM_10006detail6reduce28DeviceReduceSingleTileKernelINS2_10policy_hubIfyN4cuda3std3__44plusIvEEE10Policy1000EPfN6thrust24THRUST_300001_SM_1000_NS6detail15normal_iteratorINSE_10device_ptrIfEEEEiS9_ffNS7_10__identityEEEvT0_T1_T2_T3_T4_T6_E12temp_storage+12];
	add.f32 	%f179, %f424, %f178;
	selp.f32 	%f180, %f179, %f424, %p25;
	setp.gt.s32 	%p26, %r67, 64;
	ld.shared.f32 	%f181, [_ZZN3cub18CUB_300001_SM_10006detail6reduce28DeviceReduceSingleTileKernelINS2_10policy_hubIfyN4cuda3std3__44plusIvEEE10Policy1000EPfN6thrust24THRUST_300001_SM_1000_NS6detail15normal_iteratorINSE_10device_ptrIfEEEEiS9_ffNS7_10__identityEEEvT0_T1_T2_T3_T4_T6_E12temp_storage+16];
	add.f32 	%f182, %f181, %f180;
	selp.f32 	%f183, %f182, %f180, %p26;
	setp.gt.s32 	%p27, %r67, 96;
	ld.shared.f32 	%f184, [_ZZN3cub18CUB_300001_SM_10006detail6reduce28DeviceReduceSingleTileKernelINS2_10policy_hubIfyN4cuda3std3__44plusIvEEE10Policy1000EPfN6thrust24THRUST_300001_SM_1000_NS6detail15normal_iteratorINSE_10device_ptrIfEEEEiS9_ffNS7_10__identityEEEvT0_T1_T2_T3_T4_T6_E12temp_storage+20];
	add.f32 	%f185, %f184, %f183;
	selp.f32 	%f186, %f185, %f183, %p27;
	setp.gt.s32 	%p28, %r67, 128;
	ld.shared.f32 	%f187, [_ZZN3cub18CUB_300001_SM_10006detail6reduce28DeviceReduceSingleTileKernelINS2_10policy_hubIfyN4cuda3std3__44plusIvEEE10Policy1000EPfN6thrust24THRUST_300001_SM_1000_NS6detail15normal_iteratorINSE_10device_ptrIfEEEEiS9_ffNS7_10__identityEEEvT0_T1_T2_T3_T4_T6_E12temp_storage+24];
	add.f32 	%f188, %f187, %f186;
	selp.f32 	%f189, %f188, %f186, %p28;
	setp.gt.s32 	%p29, %r67, 160;
	ld.shared.f32 	%f190, [_ZZN3cub18CUB_300001_SM_10006detail6reduce28DeviceReduceSingleTileKernelINS2_10policy_hubIfyN4cuda3std3__44plusIvEEE10Policy1000EPfN6thrust24THRUST_300001_SM_1000_NS6detail15normal_iteratorINSE_10device_ptrIfEEEEiS9_ffNS7_10__identityEEEvT0_T1_T2_T3_T4_T6_E12temp_storage+28];
	add.f32 	%f191, %f190, %f189;
	selp.f32 	%f192, %f191, %f189, %p29;
	setp.gt.s32 	%p30, %r67, 192;
	ld.shared.f32 	%f193, [_ZZN3cub18CUB_300001_SM_10006detail6reduce28DeviceReduceSingleTileKernelINS2_10policy_hubIfyN4cuda3std3__44plusIvEEE10Policy1000EPfN6thrust24THRUST_300001_SM_1000_NS6detail15normal_iteratorINSE_10device_ptrIfEEEEiS9_ffNS7_10__identityEEEvT0_T1_T2_T3_T4_T6_E12temp_storage+32];
	add.f32 	%f194, %f193, %f192;
	selp.f32 	%f195, %f194, %f192, %p30;
	setp.gt.s32 	%p31, %r67, 224;
	ld.shared.f32 	%f196, [_ZZN3cub18CUB_300001_SM_10006detail6reduce28DeviceReduceSingleTileKernelINS2_10policy_hubIfyN4cuda3std3__44plusIvEEE10Policy1000EPfN6thrust24THRUST_300001_SM_1000_NS6detail15normal_iteratorINSE_10device_ptrIfEEEEiS9_ffNS7_10__identityEEEvT0_T1_T2_T3_T4_T6_E12temp_storage+36];
	add.f32 	%f197, %f196, %f195;
	selp.f32 	%f424, %f197, %f195, %p31;
	bra.uni 	$L__BB6_72;
$L__BB6_56:
	mov.u32 	%r46, %tid.x;
	mul.wide.u32 	%rd35, %r46, 4;
	add.s64 	%rd19, %rd17, %rd35;
	// begin inline asm
	ld.global.nc.u32 %r68, [%rd19];
	// end inline asm
	mov.b32 	%f55, %r68;
	add.s64 	%rd20, %rd19, 1024;
	// begin inline asm
	ld.global.nc.u32 %r69, [%rd20];
	// end inline asm
	mov.b32 	%f56, %r69;
	add.s64 	%rd21, %rd19, 2048;
	// begin inline asm
	ld.global.nc.u32 %r70, [%rd21];
	// end inline asm
	mov.b32 	%f57, %r70;
	add.s64 	%rd22, %rd19, 3072;
	// begin inline asm
	ld.global.nc.u32 %r71, [%rd22];
	// end inline asm
	mov.b32 	%f58, %r71;
	add.s64 	%rd23, %rd19, 4096;
	// begin inline asm
	ld.global.nc.u32 %r72, [%rd23];
	// end inline asm
	mov.b32 	%f59, %r72;
	add.s64 	%rd24, %rd19, 5120;
	// begin inline asm
	ld.global.nc.u32 %r73, [%rd24];
	// end inline asm
	mov.b32 	%f60, %r73;
	add.s64 	%rd25, %rd19, 6144;
	// begin inline asm
	ld.global.nc.u32 %r74, [%rd25];
	// end inline asm
	mov.b32 	%f61, %r74;
	add.s64 	%rd26, %rd19, 7168;
	// begin inline asm
	ld.global.nc.u32 %r75, [%rd26];
	// end inline asm
	mov.b32 	%f62, %r75;
	add.s64 	%rd27, %rd19, 8192;
	// begin inline asm
	ld.global.nc.u32 %r76, [%rd27];
	// end inline asm
	mov.b32 	%f63, %r76;
	add.s64 	%rd28, %rd19, 9216;
	// begin inline asm
	ld.global.nc.u32 %r77, [%rd28];
	// end inline asm
	mov.b32 	%f64, %r77;
	add.s64 	%rd29, %rd19, 10240;
	// begin inline asm
	ld.global.nc.u32 %r78, [%rd29];
	// end inline asm
	mov.b32 	%f65, %r78;
	add.s64 	%rd30, %rd19, 11264;
	// begin inline asm
	ld.global.nc.u32 %r79, [%rd30];
	// end inline asm
	mov.b32 	%f66, %r79;
	add.s64 	%rd31, %rd19, 12288;
	// begin inline asm
	ld.global.nc.u32 %r80, [%rd31];
	// end inline asm
	mov.b32 	%f67, %r80;
	add.s64 	%rd32, %rd19, 13312;
	// begin inline asm
	ld.global.nc.u32 %r81, [%rd32];
	// end inline asm
	mov.b32 	%f68, %r81;
	add.s64 	%rd33, %rd19, 14336;
	// begin inline asm
	ld.global.nc.u32 %r82, [%rd33];
	// end inline asm
	mov.b32 	%f69, %r82;
	add.s64 	%rd34, %rd19, 15360;
	// begin inline asm
	ld.global.nc.u32 %r83, [%rd34];
	// end inline asm
	mov.b32 	%f70, %r83;
	add.f32 	%f71, %f55, %f56;
	add.f32 	%f72, %f57, %f58;
	add.f32 	%f73, %f59, %f60;
	add.f32 	%f74, %f61, %f62;
	add.f32 	%f75, %f63, %f64;
	add.f32 	%f76, %f65, %f66;
	add.f32 	%f77, %f67, %f68;
	add.f32 	%f78, %f69, %f70;
	add.f32 	%f79, %f71, %f72;
	add.f32 	%f80, %f73, %f74;
	add.f32 	%f81, %f75, %f76;
	add.f32 	%f82, %f77, %f78;
	add.f32 	%f83, %f79, %f80;
	add.f32 	%f84, %f81, %f82;
	add.f32 	%f423, %f83, %f84;
	setp.lt.u32 	%p4, %r67, 8192;
	mov.b32 	%r332, 4096;
	@%p4 bra 	$L__BB6_60;
	add.s32 	%r47, %r67, -4096;
	mov.b32 	%r332, 4096;
$L__BB6_58:
	mul.wide.s32 	%rd52, %r332, 4;
	add.s64 	%rd36, %rd19, %rd52;
	// begin inline asm
	ld.global.nc.u32 %r86, [%rd36];
	// end inline asm
	mov.b32 	%f85, %r86;
	add.s64 	%rd37, %rd36, 1024;
	// begin inline asm
	ld.global.nc.u32 %r87, [%rd37];
	// end inline asm
	mov.b32 	%f86, %r87;
	add.s64 	%rd38, %rd36, 2048;
	// begin inline asm
	ld.global.nc.u32 %r88, [%rd38];
	// end inline asm
	mov.b32 	%f87, %r88;
	add.s64 	%rd39, %rd36, 3072;
	// begin inline asm
	ld.global.nc.u32 %r89, [%rd39];
	// end inline asm
	mov.b32 	%f88, %r89;
	add.s64 	%rd40, %rd36, 4096;
	// begin inline asm
	ld.global.nc.u32 %r90, [%rd40];
	// end inline asm
	mov.b32 	%f89, %r90;
	add.s64 	%rd41, %rd36, 5120;
	// begin inline asm
	ld.global.nc.u32 %r91, [%rd41];
	// end inline asm
	mov.b32 	%f90, %r91;
	add.s64 	%rd42, %rd36, 6144;
	// begin inline asm
	ld.global.nc.u32 %r92, [%rd42];
	// end inline asm
	mov.b32 	%f91, %r92;
	add.s64 	%rd43, %rd36, 7168;
	// begin inline asm
	ld.global.nc.u32 %r93, [%rd43];
	// end inline asm
	mov.b32 	%f92, %r93;
	add.s64 	%rd44, %rd36, 8192;
	// begin inline asm
	ld.global.nc.u32 %r94, [%rd44];
	// end inline asm
	mov.b32 	%f93, %r94;
	add.s64 	%rd45, %rd36, 9216;
	// begin inline asm
	ld.global.nc.u32 %r95, [%rd45];
	// end inline asm
	mov.b32 	%f94, %r95;
	add.s64 	%rd46, %rd36, 10240;
	// begin inline asm
	ld.global.nc.u32 %r96, [%rd46];
	// end inline asm
	mov.b32 	%f95, %r96;
	add.s64 	%rd47, %rd36, 11264;
	// begin inline asm
	ld.global.nc.u32 %r97, [%rd47];
	// end inline asm
	mov.b32 	%f96, %r97;
	add.s64 	%rd48, %rd36, 12288;
	// begin inline asm
	ld.global.nc.u32 %r98, [%rd48];
	// end inline asm
	mov.b32 	%f97, %r98;
	add.s64 	%rd49, %rd36, 13312;
	// begin inline asm
	ld.global.nc.u32 %r99, [%rd49];
	// end inline asm
	mov.b32 	%f98, %r99;
	add.s64 	%rd50, %rd36, 14336;
	// begin inline asm
	ld.global.nc.u32 %r100, [%rd50];
	// end inline asm
	mov.b32 	%f99, %r100;
	add.s64 	%rd51, %rd36, 15360;
	// begin inline asm
	ld.global.nc.u32 %r101, [%rd51];
	// end inline asm
	mov.b32 	%f100, %r101;
	add.f32 	%f101, %f423, %f85;
	add.f32 	%f102, %f86, %f87;
	add.f32 	%f103, %f88, %f89;
	add.f32 	%f104, %f90, %f91;
	add.f32 	%f105, %f92, %f93;
	add.f32 	%f106, %f94, %f95;
	add.f32 	%f107, %f96, %f97;
	add.f32 	%f108, %f98, %f99;
	add.f32 	%f109, %f101, %f102;
	add.f32 	%f110, %f103, %f104;
	add.f32 	%f111, %f105, %f106;
	add.f32 	%f112, %f107, %f108;
	add.f32 	%f113, %f109, %f110;
	add.f32 	%f114, %f111, %f112;
	add.f32 	%f115, %f113, %f114;
	add.f32 	%f423, %f115, %f100;
	sub.s32 	%r102, %r67, %r332;
	setp.lt.s32 	%p5, %r102, 4096;
	@%p5 bra 	$L__BB6_68;
	add.s32 	%r332, %r332, 4096;
	setp.le.s32 	%p6, %r332, %r47;
	@%p6 bra 	$L__BB6_58;
$L__BB6_60:
	setp.le.s32 	%p7, %r67, %r332;
	@%p7 bra 	$L__BB6_68;
	sub.s32 	%r51, %r67, %r332;
	setp.ge.s32 	%p8, %r46, %r51;
	@%p8 bra 	$L__BB6_68;
	not.b32 	%r103, %r46;
	add.s32 	%r104, %r67, %r103;
	sub.s32 	%r52, %r104, %r332;
	and.b32  	%r105, %r52, 768;
	setp.eq.s32 	%p9, %r105, 768;
	mov.u32 	%r336, %r46;
	@%p9 bra 	$L__BB6_65;
	add.s32 	%r334, %r46, %r332;
	shr.u32 	%r106, %r52, 8;
	add.s32 	%r107, %r106, 1;
	and.b32  	%r108, %r107, 3;
	neg.s32 	%r333, %r108;
	mov.u32 	%r336, %r46;
$L__BB6_64:
	.pragma "nounroll";
	mul.wide.u32 	%rd54, %r334, 4;
	add.s64 	%rd53, %rd17, %rd54;
	// begin inline asm
	ld.global.nc.u32 %r109, [%rd53];
	// end inline asm
	mov.b32 	%f117, %r109;
	add.f32 	%f423, %f423, %f117;
	add.s32 	%r336, %r336, 256;
	add.s32 	%r334, %r334, 256;
	add.s32 	%r333, %r333, 1;
	setp.ne.s32 	%p10, %r333, 0;
	@%p10 bra 	$L__BB6_64;
$L__BB6_65:
	setp.lt.u32 	%p11, %r52, 768;
	@%p11 bra 	$L__BB6_68;
	cvt.u64.u32 	%rd55, %r336;
	cvt.u64.u32 	%rd56, %r332;
	add.s64 	%rd57, %rd55, %rd56;
	shl.b64 	%rd58, %rd57, 2;
	add.s64 	%rd59, %rd58, %rd17;
	add.s64 	%rd126, %rd59, 2048;
	add.s32 	%r337, %r336, %r332;
$L__BB6_67:
	mul.wide.u32 	%rd64, %r337, 4;
	add.s64 	%rd60, %rd17, %rd64;
	// begin inline asm
	ld.global.nc.u32 %r110, [%rd60];
	// end inline asm
	mov.b32 	%f118, %r110;
	add.f32 	%f119, %f423, %f118;
	add.s64 	%rd61, %rd126, -1024;
	// begin inline asm
	ld.global.nc.u32 %r111, [%rd61];
	// end inline asm
	mov.b32 	%f120, %r111;
	add.f32 	%f121, %f119, %f120;
	// begin inline asm
	ld.global.nc.u32 %r112, [%rd126];
	// end inline asm
	mov.b32 	%f122, %r112;
	add.f32 	%f123, %f121, %f122;
	add.s64 	%rd63, %rd126, 1024;
	// begin inline asm
	ld.global.nc.u32 %r113, [%rd63];
	// end inline asm
	mov.b32 	%f124, %r113;
	add.f32 	%f423, %f123, %f124;
	add.s32 	%r336, %r336, 1024;
	add.s64 	%rd126, %rd126, 4096;
	add.s32 	%r337, %r337, 1024;
	setp.lt.s32 	%p12, %r336, %r51;
	@%p12 bra 	$L__BB6_67;
$L__BB6_68:
	// begin inline asm
	mov.u32 %r114, %laneid;
	// end inline asm
	mov.b32 	%r115, 1;
	mov.b32 	%r128, 31;
	mov.b32 	%r129, -1;
	// begin inline asm
	{  .reg .f32 r0;  .reg .pred p;  shfl.sync.down.b32 r0|p, %f423, %r115, %r128, %r129;  @p add.f32 r0, r0, %f423;  mov.f32 %f125, r0;}
	// end inline asm
	mov.b32 	%r118, 2;
	// begin inline asm
	{  .reg .f32 r0;  .reg .pred p;  shfl.sync.down.b32 r0|p, %f125, %r118, %r128, %r129;  @p add.f32 r0, r0, %f125;  mov.f32 %f128, r0;}
	// end inline asm
	mov.b32 	%r121, 4;
	// begin inline asm
	{  .reg .f32 r0;  .reg .pred p;  shfl.sync.down.b32 r0|p, %f128, %r121, %r128, %r129;  @p add.f32 r0, r0, %f128;  mov.f32 %f131, r0;}
	// end inline asm
	mov.b32 	%r124, 8;
	// begin inline asm
	{  .reg .f32 r0;  .reg .pred p;  shfl.sync.down.b32 r0|p, %f131, %r124, %r128, %r129;  @p add.f32 r0, r0, %f131;  mov.f32 %f134, r0;}
	// end inline asm
	mov.b32 	%r127, 16;
	// begin inline asm
	{  .reg .f32 r0;  .reg .pred p;  shfl.sync.down.b32 r0|p, %f134, %r127, %r128, %r129;  @p add.f32 r0, r0, %f134;  mov.f32 %f424, r0;}
	// end inline asm
	setp.ne.s32 	%p13, %r114, 0;
	@%p13 bra 	$L__BB6_70;
	shr.u32 	%r130, %r46, 3;
	and.b32  	%r131, %r130, 124;
	mov.u32 	%r132, _ZZN3cub18CUB_300001_SM_10006detail6reduce28DeviceReduceSingleTileKernelINS2_10policy_hubIfyN4cuda3std3__44plusIvEEE10Policy1000EPfN6thrust24THRUST_300001_SM_1000_NS6detail15normal_iteratorINSE_10device_ptrIfEEEEiS9_ffNS7_10__identityEEEvT0_T1_T2_T3_T4_T6_E12temp_storage;
	add.s32 	%r133, %r132, %r131;
	st.shared.f32 	[%r133+8], %f424;
$L__BB6_70:
	bar.sync 	0;
	setp.ne.s32 	%p14, %r46, 0;
	@%p14 bra 	$L__BB6_72;
	ld.shared.f32 	%f140, [_ZZN3cub18CUB_300001_SM_10006detail6reduce28DeviceReduceSingleTileKernelINS2_10policy_hubIfyN4cuda3std3__44plusIvEEE10Policy1000EPfN6thrust24THRUST_300001_SM_1000_NS6detail15normal_iteratorINSE_10device_ptrIfEEEEiS9_ffNS7_10__identityEEEvT0_T1_T2_T3_T4_T6_E12temp_storage+12];
	add.f32 	%f141, %f424, %f140;
	ld.shared.f32 	%f142, [_ZZN3cub18CUB_300001_SM_10006detail6reduce28DeviceReduceSingleTileKernelINS2_10policy_hubIfyN4cuda3std3__44plusIvEEE10Policy1000EPfN6thrust24THRUST_300001_SM_1000_NS6detail15normal_iteratorINSE_10device_ptrIfEEEEiS9_ffNS7_10__identityEEEvT0_T1_T2_T3_T4_T6_E12temp_storage+16];
	add.f32 	%f143, %f141, %f142;
	ld.shared.f32 	%f144, [_ZZN3cub18CUB_300001_SM_10006detail6reduce28DeviceReduceSingleTileKernelINS2_10policy_hubIfyN4cuda3std3__44plusIvEEE10Policy1000EPfN6thrust24THRUST_300001_SM_1000_NS6detail15normal_iteratorINSE_10device_ptrIfEEEEiS9_ffNS7_10__identityEEEvT0_T1_T2_T3_T4_T6_E12temp_storage+20];
	add.f32 	%f145, %f143, %f144;
	ld.shared.f32 	%f146, [_ZZN3cub18CUB_300001_SM_10006detail6reduce28DeviceReduceSingleTileKernelINS2_10policy_hubIfyN4cuda3std3__44plusIvEEE10Policy1000EPfN6thrust24THRUST_300001_SM_1000_NS6detail15normal_iteratorINSE_10device_ptrIfEEEEiS9_ffNS7_10__identityEEEvT0_T1_T2_T3_T4_T6_E12temp_storage+24];
	add.f32 	%f147, %f145, %f146;
	ld.shared.f32 	%f148, [_ZZN3cub18CUB_300001_SM_10006detail6reduce28DeviceReduceSingleTileKernelINS2_10policy_hubIfyN4cuda3std3__44plusIvEEE10Policy1000EPfN6thrust24THRUST_300001_SM_1000_NS6detail15normal_iteratorINSE_10device_ptrIfEEEEiS9_ffNS7_10__identityEEEvT0_T1_T2_T3_T4_T6_E12temp_storage+28];
	add.f32 	%f149, %f147, %f148;
	ld.shared.f32 	%f150, [_ZZN3cub18CUB_300001_SM_10006detail6reduce28DeviceReduceSingleTileKernelINS2_10policy_hubIfyN4cuda3std3__44plusIvEEE10Policy1000EPfN6thrust24THRUST_300001_SM_1000_NS6detail15normal_iteratorINSE_10device_ptrIfEEEEiS9_ffNS7_10__identityEEEvT0_T1_T2_T3_T4_T6_E12temp_storage+32];
	add.f32 	%f151, %f149, %f150;
	ld.shared.f32 	%f152, [_ZZN3cub18CUB_300001_SM_10006detail6reduce28DeviceReduceSingleTileKernelINS2_10policy_hubIfyN4cuda3std3__44plusIvEEE10Policy1000EPfN6thrust24THRUST_300001_SM_1000_NS6detail15normal_iteratorINSE_10device_ptrIfEEEEiS9_ffNS7_10__identityEEEvT0_T1_T2_T3_T4_T6_E12temp_storage+36];
	add.f32 	%f424, %f151, %f152;
$L__BB6_72:
	mov.u32 	%r311, %tid.x;
	setp.ne.s32 	%p65, %r311, 0;
	@%p65 bra 	$L__BB6_74;
	add.f32 	%f397, %f54, %f424;
	cvta.to.global.u64 	%rd121, %rd2;
	st.global.f32 	[%rd121], %f397;
$L__BB6_74:
	ret;

}


// ===== COMPILED SASS (sm_100) =====

	.target	sm_100

	.elftype	@"ET_EXEC"


//--------------------- .note.nv.tkinfo           --------------------------
	.section	.note.nv.tkinfo,"",@"SHT_NOTE"
	.sectionflags	@"SHF_NOTE_NV_TKINFO"
	.tkinfo
        /*0018*/ 	.word	0x00000002
        /*0030*/ 	.string	""
        /*0030*/ 	.string	"ptxas"
        /*0030*/ 	.string	"Cuda compilation tools, release 13.0, V13.0.88"
        /*0030*/ 	.string	"Build cuda_13.0.r13.0/compiler.36424714_0"
        /*0030*/ 	.string	"-arch sm_100 -m 64 "



//--------------------- .note.nv.cuinfo           --------------------------
	.section	.note.nv.cuinfo,"",@"SHT_NOTE"
	.sectionflags	@"SHF_NOTE_NV_CUINFO"
        /*0018*/ 	.short	0x0002
        /*001a*/ 	.short	0x0064
        /*001c*/ 	.short	0x0082
	.zero		2


//--------------------- .nv.info                  --------------------------
	.section	.nv.info,"",@"SHT_CUDA_INFO"
	.align	4


	//----- nvinfo : EIATTR_REGCOUNT
	.align		4
        /*0000*/ 	.byte	0x04, 0x2f
        /*0002*/ 	.short	(.L_45 - .L_44)
	.align		4
.L_44:
        /*0004*/ 	.word	index@(_Z13readNanKernelIfEvPKT_i)
        /*0008*/ 	.word	0x00000018


	//----- nvinfo : EIATTR_FRAME_SIZE
	.align		4
.L_45:
        /*000c*/ 	.byte	0x04, 0x11
        /*000e*/ 	.short	(.L_47 - .L_46)
	.align		4
.L_46:
        /*0010*/ 	.word	index@(_Z13readNanKernelIfEvPKT_i)
        /*0014*/ 	.word	0x00000008


	//----- nvinfo : EIATTR_REGCOUNT
	.align		4
.L_47:
        /*0018*/ 	.byte	0x04, 0x2f
        /*001a*/ 	.short	(.L_49 - .L_48)
	.align		4
.L_48:
        /*001c*/ 	.word	index@(_ZN3cub18CUB_300001_SM_10006detail11EmptyKernelIvEEvv)
        /*0020*/ 	.word	0x00000004


	//----- nvinfo : EIATTR_FRAME_SIZE
	.align		4
.L_49:
        /*0024*/ 	.byte	0x04, 0x11
        /*0026*/ 	.short	(.L_51 - .L_50)
	.align		4
.L_50:
        /*0028*/ 	.word	index@(_ZN3cub18CUB_300001_SM_10006detail11EmptyKernelIvEEvv)
        /*002c*/ 	.word	0x00000000


	//----- nvinfo : EIATTR_REGCOUNT
	.align		4
.L_51:
        /*0030*/ 	.byte	0x04, 0x2f
        /*0032*/ 	.short	(.L_53 - .L_52)
	.align		4
.L_52:
        /*0034*/ 	.word	index@(_ZN3cub18CUB_300001_SM_10006detail8for_each13static_kernelINS2_12policy_hub_t12policy_500_tEmN6thrust24THRUST_300001_SM_1000_NS8cuda_cub20__uninitialized_fill7functorINS7_10device_ptrIfEEfEEEEvT0_T1_)
        /*0038*/ 	.word	0x00000008


	//----- nvinfo : EIATTR_FRAME_SIZE
	.align		4
.L_53:
        /*003c*/ 	.byte	0x04, 0x11
        /*003e*/ 	.short	(.L_55 - .L_54)
	.align		4
.L_54:
        /*0040*/ 	.word	index@(_ZN3cub18CUB_300001_SM_10006detail8for_each13static_kernelINS2_12policy_hub_t12policy_500_tEmN6thrust24THRUST_300001_SM_1000_NS8cuda_cub20__uninitialized_fill7functorINS7_10device_ptrIfEEfEEEEvT0_T1_)
        /*0044*/ 	.word	0x00000000


	//----- nvinfo : EIATTR_REGCOUNT
	.align		4
.L_55:
        /*0048*/ 	.byte	0x04, 0x2f
        /*004a*/ 	.short	(.L_57 - .L_56)
	.align		4
.L_56:
        /*004c*/ 	.word	index@(_ZN3cub18CUB_300001_SM_10006detail8for_each13static_kernelINS2_12policy_hub_t12policy_500_tEmN6thrust24THRUST_300001_SM_1000_NS8cuda_cub20__uninitialized_fill7functorINS7_10device_ptrIcEEcEEEEvT0_T1_)
        /*0050*/ 	.word	0x0000000a


	//----- nvinfo : EIATTR_FRAME_SIZE
	.align		4
.L_57:
        /*0054*/ 	.byte	0x04, 0x11
        /*0056*/ 	.short	(.L_59 - .L_58)
	.align		4
.L_58:
        /*0058*/ 	.word	index@(_ZN3cub18CUB_300001_SM_10006detail8for_each13static_kernelINS2_12policy_hub_t12policy_500_tEmN6thrust24THRUST_300001_SM_1000_NS8cuda_cub20__uninitialized_fill7functorINS7_10device_ptrIcEEcEEEEvT0_T1_)
        /*005c*/ 	.word	0x00000000


	//----- nvinfo : EIATTR_REGCOUNT
	.align		4
.L_59:
        /*0060*/ 	.byte	0x04, 0x2f
        /*0062*/ 	.short	(.L_61 - .L_60)
	.align		4
.L_60:
        /*0064*/ 	.word	index@(_ZN3cub18CUB_300001_SM_10006detail6reduce28DeviceReduceSingleTileKernelINS2_10policy_hubIfyN4cuda3std3__44plusIvEEE10Policy1000EN6thrust24THRUST_300001_SM_1000_NS18transform_iteratorI12SetNanToZeroIfENSD_6detail15normal_iteratorINSD_10device_ptrIfEEEENSD_11use_defaultESM_EESL_yS9_ffNS7_10__identityEEEvT0_T1_T2_T3_T4_T6_)
        /*0068*/ 	.word	0x00000020


	//----- nvinfo : EIATTR_FRAME_SIZE
	.align		4
.L_61:
        /*006c*/ 	.byte	0x04, 0x11
        /*006e*/ 	.short	(.L_63 - .L_62)
	.align		4
.L_62:
        /*0070*/ 	.word	index@(_ZN3cub18CUB_300001_SM_10006detail6reduce28DeviceReduceSingleTileKernelINS2_10policy_hubIfyN4cuda3std3__44plusIvEEE10Policy1000EN6thrust24THRUST_300001_SM_1000_NS18transform_iteratorI12SetNanToZeroIfENSD_6detail15normal_iteratorINSD_10device_ptrIfEEEENSD_11use_defaultESM_EESL_yS9_ffNS7_10__identityEEEvT0_T1_T2_T3_T4_T6_)
        /*0074*/ 	.word	0x00000000


	//----- nvinfo : EIATTR_REGCOUNT
	.align		4
.L_63:
        /*0078*/ 	.byte	0x04, 0x2f
        /*007a*/ 	.short	(.L_65 - .L_64)
	.align		4
.L_64:
        /*007c*/ 	.word	index@(_ZN3cub18CUB_300001_SM_10006detail6reduce18DeviceReduceKernelINS2_10policy_hubIfyN4cuda3std3__44plusIvEEE10Policy1000EN6thrust24THRUST_300001_SM_1000_NS18transform_iteratorI12SetNanToZeroIfENSD_6detail15normal_iteratorINSD_10device_ptrIfEEEENSD_11use_defaultESM_EEyS9_fNS7_10__identityEEEvT0_PT3_T1_NS0_13GridEvenShareISS_EET2_T4_)
        /*0080*/ 	.word	0x0000001e


	//----- nvinfo : EIATTR_FRAME_SIZE
	.align		4
.L_65:
        /*0084*/ 	.byte	0x04, 0x11
        /*0086*/ 	.short	(.L_67 - .L_66)
	.align		4
.L_66:
        /*0088*/ 	.word	index@(_ZN3cub18CUB_300001_SM_10006detail6reduce18DeviceReduceKernelINS2_10policy_hubIfyN4cuda3std3__44plusIvEEE10Policy1000EN6thrust24THRUST_300001_SM_1000_NS18transform_iteratorI12SetNanToZeroIfENSD_6detail15normal_iteratorINSD_10device_ptrIfEEEENSD_11use_defaultESM_EEyS9_fNS7_10__identityEEEvT0_PT3_T1_NS0_13GridEvenShareISS_EET2_T4_)
        /*008c*/ 	.word	0x00000000


	//----- nvinfo : EIATTR_REGCOUNT
	.align		4
.L_67:
        /*0090*/ 	.byte	0x04, 0x2f
        /*0092*/ 	.short	(.L_69 - .L_68)
	.align		4
.L_68:
        /*0094*/ 	.word	index@(_ZN3cub18CUB_300001_SM_10006detail6reduce28DeviceReduceSingleTileKernelINS2_10policy_hubIfyN4cuda3std3__44plusIvEEE10Policy1000EPfN6thrust24THRUST_300001_SM_1000_NS6detail15normal_iteratorINSE_10device_ptrIfEEEEiS9_ffNS7_10__identityEEEvT0_T1_T2_T3_T4_T6_)
        /*0098*/ 	.word	0x0000001e


	//----- nvinfo : EIATTR_FRAME_SIZE
	.align		4
.L_69:
        /*009c*/ 	.byte	0x04, 0x11
        /*009e*/ 	.short	(.L_71 - .L_70)
	.align		4
.L_70:
        /*00a0*/ 	.word	index@(_ZN3cub18CUB_300001_SM_10006detail6reduce28DeviceReduceSingleTileKernelINS2_10policy_hubIfyN4cuda3std3__44plusIvEEE10Policy1000EPfN6thrust24THRUST_300001_SM_1000_NS6detail15normal_iteratorINSE_10device_ptrIfEEEEiS9_ffNS7_10__identityEEEvT0_T1_T2_T3_T4_T6_)
        /*00a4*/ 	.word	0x00000000


	//----- nvinfo : EIATTR_MIN_STACK_SIZE
	.align		4
.L_71:
        /*00a8*/ 	.byte	0x04, 0x12
        /*00aa*/ 	.short	(.L_73 - .L_72)
	.align		4
.L_72:
        /*00ac*/ 	.word	index@(_ZN3cub18CUB_300001_SM_10006detail6reduce28DeviceReduceSingleTileKernelINS2_10policy_hubIfyN4cuda3std3__44plusIvEEE10Policy1000EPfN6thrust24THRUST_300001_SM_1000_NS6detail15normal_iteratorINSE_10device_ptrIfEEEEiS9_ffNS7_10__identityEEEvT0_T1_T2_T3_T4_T6_)
        /*00b0*/ 	.word	0x00000000


	//----- nvinfo : EIATTR_MIN_STACK_SIZE
	.align		4
.L_73:
        /*00b4*/ 	.byte	0x04, 0x12
        /*00b6*/ 	.short	(.L_75 - .L_74)
	.align		4
.L_74:
        /*00b8*/ 	.word	index@(_ZN3cub18CUB_300001_SM_10006detail6reduce18DeviceReduceKernelINS2_10policy_hubIfyN4cuda3std3__44plusIvEEE10Policy1000EN6thrust24THRUST_300001_SM_1000_NS18transform_iteratorI12SetNanToZeroIfENSD_6detail15normal_iteratorINSD_10device_ptrIfEEEENSD_11use_defaultESM_EEyS9_fNS7_10__identityEEEvT0_PT3_T1_NS0_13GridEvenShareISS_EET2_T4_)
        /*00bc*/ 	.word	0x00000000


	//----- nvinfo : EIATTR_MIN_STACK_SIZE
	.align		4
.L_75:
        /*00c0*/ 	.byte	0x04, 0x12
        /*00c2*/ 	.short	(.L_77 - .L_76)
	.align		4
.L_76:
        /*00c4*/ 	.word	index@(_ZN3cub18CUB_300001_SM_10006detail6reduce28DeviceReduceSingleTileKernelINS2_10policy_hubIfyN4cuda3std3__44plusIvEEE10Policy1000EN6thrust24THRUST_300001_SM_1000_NS18transform_iteratorI12SetNanToZeroIfENSD_6detail15normal_iteratorINSD_10device_ptrIfEEEENSD_11use_defaultESM_EESL_yS9_ffNS7_10__identityEEEvT0_T1_T2_T3_T4_T6_)
        /*00c8*/ 	.word	0x00000000


	//----- nvinfo : EIATTR_MIN_STACK_SIZE
	.align		4
.L_77:
        /*00cc*/ 	.byte	0x04, 0x12
        /*00ce*/ 	.short	(.L_79 - .L_78)
	.align		4
.L_78:
        /*00d0*/ 	.word	index@(_ZN3cub18CUB_300001_SM_10006detail8for_each13static_kernelINS2_12policy_hub_t12policy_500_tEmN6thrust24THRUST_300001_SM_1000_NS8cuda_cub20__uninitialized_fill7functorINS7_10device_ptrIcEEcEEEEvT0_T1_)
        /*00d4*/ 	.word	0x00000000


	//----- nvinfo : EIATTR_MIN_STACK_SIZE
	.align		4
.L_79:
        /*00d8*/ 	.byte	0x04, 0x12
        /*00da*/ 	.short	(.L_81 - .L_80)
	.align		4
.L_80:
        /*00dc*/ 	.word	index@(_ZN3cub18CUB_300001_SM_10006detail8for_each13static_kernelINS2_12policy_hub_t12policy_500_tEmN6thrust24THRUST_300001_SM_1000_NS8cuda_cub20__uninitialized_fill7functorINS7_10device_ptrIfEEfEEEEvT0_T1_)
        /*00e0*/ 	.word	0x00000000


	//----- nvinfo : EIATTR_MIN_STACK_SIZE
	.align		4
.L_81:
        /*00e4*/ 	.byte	0x04, 0x12
        /*00e6*/ 	.short	(.L_83 - .L_82)
	.align		4
.L_82:
        /*00e8*/ 	.word	index@(_ZN3cub18CUB_300001_SM_10006detail11EmptyKernelIvEEvv)
        /*00ec*/ 	.word	0x00000000


	//----- nvinfo : EIATTR_MIN_STACK_SIZE
	.align		4
.L_83:
        /*00f0*/ 	.byte	0x04, 0x12
        /*00f2*/ 	.short	(.L_85 - .L_84)
	.align		4
.L_84:
        /*00f4*/ 	.word	index@(_Z13readNanKernelIfEvPKT_i)
        /*00f8*/ 	.word	0x00000008
.L_85:


//--------------------- .nv.compat                --------------------------
	.section	.nv.compat,"",@"SHT_CUDA_COMPAT_INFO"
	.align	4
        /*0000*/ 	.byte	0x02, 0x09, 0x00, 0x00, 0x02, 0x02, 0x01, 0x00, 0x02, 0x05, 0x05, 0x00, 0x03, 0x07, 0x01, 0x01
        /*0010*/ 	.byte	0x02, 0x03, 0x00, 0x00, 0x02, 0x06, 0x01, 0x00, 0x04, 0x0b, 0x08, 0x00, 0x09, 0x00, 0x00, 0x00
        /*0020*/ 	.byte	0x00, 0x00, 0x00, 0x00


//--------------------- .nv.info._ZN3cub18CUB_300001_SM_10006detail6reduce28DeviceReduceSingleTileKernelINS2_10policy_hubIfyN4cuda3std3__44plusIvEEE10Policy1000EPfN6thrust24THRUST_300001_SM_1000_NS6detail15normal_iteratorINSE_10device_ptrIfEEEEiS9_ffNS7_10__identityEEEvT0_T1_T2_T3_T4_T6_ --------------------------
	.section	.nv.info._ZN3cub18CUB_300001_SM_10006detail6reduce28DeviceReduceSingleTileKernelINS2_10policy_hubIfyN4cuda3std3__44plusIvEEE10Policy1000EPfN6thrust24THRUST_300001_SM_1000_NS6detail15normal_iteratorINSE_10device_ptrIfEEEEiS9_ffNS7_10__identityEEEvT0_T1_T2_T3_T4_T6_,"",@"SHT_CUDA_INFO"
	.sectionflags	@""
	.align	4


	//----- nvinfo : EIATTR_CUDA_API_VERSION
	.align		4
        /*0000*/ 	.byte	0x04, 0x37
        /*0002*/ 	.short	(.L_87 - .L_86)
.L_86:
        /*0004*/ 	.word	0x00000082


	//----- nvinfo : EIATTR_KPARAM_INFO
	.align		4
.L_87:
        /*0008*/ 	.byte	0x04, 0x17
        /*000a*/ 	.short	(.L_89 - .L_88)
.L_88:
        /*000c*/ 	.word	0x00000000
        /*0010*/ 	.short	0x0005
        /*0012*/ 	.short	0x001c
        /*0014*/ 	.byte	0x00, 0xf0, 0x05, 0x00


	//----- nvinfo : EIATTR_KPARAM_INFO
	.align		4
.L_89:
        /*0018*/ 	.byte	0x04, 0x17
        /*001a*/ 	.short	(.L_91 - .L_90)
.L_90:
        /*001c*/ 	.word	0x00000000
        /*0020*/ 	.short	0x0004
        /*0022*/ 	.short	0x0018
        /*0024*/ 	.byte	0x00, 0xf0, 0x11, 0x00


	//----- nvinfo : EIATTR_KPARAM_INFO
	.align		4
.L_91:
        /*0028*/ 	.byte	0x04, 0x17
        /*002a*/ 	.short	(.L_93 - .L_92)
.L_92:
        /*002c*/ 	.word	0x00000000
        /*0030*/ 	.short	0x0003
        /*0032*/ 	.short	0x0014
        /*0034*/ 	.byte	0x00, 0xf0, 0x05, 0x00


	//----- nvinfo : EIATTR_KPARAM_INFO
	.align		4
.L_93:
        /*0038*/ 	.byte	0x04, 0x17
        /*003a*/ 	.short	(.L_95 - .L_94)
.L_94:
        /*003c*/ 	.word	0x00000000
        /*0040*/ 	.short	0x0002
        /*0042*/ 	.short	0x0010
        /*0044*/ 	.byte	0x00, 0xf0, 0x11, 0x00


	//----- nvinfo : EIATTR_KPARAM_INFO
	.align		4
.L_95:
        /*0048*/ 	.byte	0x04, 0x17
        /*004a*/ 	.short	(.L_97 - .L_96)
.L_96:
        /*004c*/ 	.word	0x00000000
        /*0050*/ 	.short	0x0001
        /*0052*/ 	.short	0x0008
        /*0054*/ 	.byte	0x00, 0xf0, 0x21, 0x00


	//----- nvinfo : EIATTR_KPARAM_INFO
	.align		4
.L_97:
        /*0058*/ 	.byte	0x04, 0x17
        /*005a*/ 	.short	(.L_99 - .L_98)
.L_98:
        /*005c*/ 	.word	0x00000000
        /*0060*/ 	.short	0x0000
        /*0062*/ 	.short	0x0000
        /*0064*/ 	.byte	0x00, 0xf5, 0x21, 0x00


	//----- nvinfo : EIATTR_SPARSE_MMA_MASK
	.align		4
.L_99:
        /*0068*/ 	.byte	0x03, 0x50
        /*006a*/ 	.short	0x0000


	//----- nvinfo : EIATTR_MAXREG_COUNT
	.align		4
        /*006c*/ 	.byte	0x03, 0x1b
        /*006e*/ 	.short	0x00ff


	//----- nvinfo : EIATTR_NUM_BARRIERS
	.align		4
        /*0070*/ 	.byte	0x02, 0x4c
        /*0072*/ 	.byte	0x01
	.zero		1


	//----- nvinfo : EIATTR_MERCURY_ISA_VERSION
	.align		4
        /*0074*/ 	.byte	0x03, 0x5f
        /*0076*/ 	.short	0x0101


	//----- nvinfo : EIATTR_COOP_GROUP_MASK_REGIDS
	.align		4
        /*0078*/ 	.byte	0x04, 0x29
        /*007a*/ 	.short	(.L_101 - .L_100)


	//   ....[0]....
.L_100:
        /*007c*/ 	.word	0xffffffff


	//   ....[1]....
        /*0080*/ 	.word	0xffffffff


	//   ....[2]....
        /*0084*/ 	.word	0xffffffff


	//   ....[3]....
        /*0088*/ 	.word	0xffffffff


	//   ....[4]....
        /*008c*/ 	.word	0xffffffff


	//   ....[5]....
        /*0090*/ 	.word	0xffffffff


	//   ....[6]....
        /*0094*/ 	.word	0xffffffff


	//   ....[7]....
        /*0098*/ 	.word	0xffffffff


	//   ....[8]....
        /*009c*/ 	.word	0xffffffff


	//   ....[9]....
        /*00a0*/ 	.word	0xffffffff


	//   ....[10]....
        /*00a4*/ 	.word	0xffffffff


	//   ....[11]....
        /*00a8*/ 	.word	0xffffffff


	//   ....[12]....
        /*00ac*/ 	.word	0xffffffff


	//   ....[13]....
        /*00b0*/ 	.word	0xffffffff


	//   ....[14]....
        /*00b4*/ 	.word	0xffffffff


	//   ....[15]....
        /*00b8*/ 	.word	0xffffffff


	//   ....[16]....
        /*00bc*/ 	.word	0xffffffff


	//   ....[17]....
        /*00c0*/ 	.word	0xffffffff


	//   ....[18]....
        /*00c4*/ 	.word	0xffffffff


	//   ....[19]....
        /*00c8*/ 	.word	0xffffffff


	//   ....[20]....
        /*00cc*/ 	.word	0xffffffff


	//   ....[21]....
        /*00d0*/ 	.word	0xffffffff


	//   ....[22]....
        /*00d4*/ 	.word	0xffffffff


	//   ....[23]....
        /*00d8*/ 	.word	0xffffffff


	//   ....[24]....
        /*00dc*/ 	.word	0xffffffff


	//   ....[25]....
        /*00e0*/ 	.word	0xffffffff


	//   ....[26]....
        /*00e4*/ 	.word	0xffffffff


	//   ....[27]....
        /*00e8*/ 	.word	0xffffffff


	//   ....[28]....
        /*00ec*/ 	.word	0xffffffff


	//   ....[29]....
        /*00f0*/ 	.word	0xffffffff


	//----- nvinfo : EIATTR_COOP_GROUP_INSTR_OFFSETS
	.align		4
.L_101:
        /*00f4*/ 	.byte	0x04, 0x28
        /*00f6*/ 	.short	(.L_103 - .L_102)


	//   ....[0]....
.L_102:
        /*00f8*/ 	.word	0x00000960


	//   ....[1]....
        /*00fc*/ 	.word	0x00000990


	//   ....[2]....
        /*0100*/ 	.word	0x00000a00


	//   ....[3]....
        /*0104*/ 	.word	0x00000a40


	//   ....[4]....
        /*0108*/ 	.word	0x00000a60


	//   ....[5]....
        /*010c*/ 	.word	0x00000c10


	//   ....[6]....
        /*0110*/ 	.word	0x00000c40


	//   ....[7]....
        /*0114*/ 	.word	0x00000ca0


	//   ....[8]....
        /*0118*/ 	.word	0x00000ce0


	//   ....[9]....
        /*011c*/ 	.word	0x00000d00


	//   ....[10]....
        /*0120*/ 	.word	0x00001ad0


	//   ....[11]....
        /*0124*/ 	.word	0x00001b00


	//   ....[12]....
        /*0128*/ 	.word	0x00001b60


	//   ....[13]....
        /*012c*/ 	.word	0x00001bb0


	//   ....[14]....
        /*0130*/ 	.word	0x00001bd0


	//   ....[15]....
        /*0134*/ 	.word	0x00002560


	//   ....[16]....
        /*0138*/ 	.word	0x00002590


	//   ....[17]....
        /*013c*/ 	.word	0x00002600


	//   ....[18]....
        /*0140*/ 	.word	0x00002640


	//   ....[19]....
        /*0144*/ 	.word	0x00002660


	//   ....[20]....
        /*0148*/ 	.word	0x00002810


	//   ....[21]....
        /*014c*/ 	.word	0x00002840


	//   ....[22]....
        /*0150*/ 	.word	0x000028a0


	//   ....[23]....
        /*0154*/ 	.word	0x000028e0


	//   ....[24]....
        /*0158*/ 	.word	0x00002900


	//   ....[25]....
        /*015c*/ 	.word	0x00003840


	//   ....[26]....
        /*0160*/ 	.word	0x00003870


	//   ....[27]....
        /*0164*/ 	.word	0x000038d0


	//   ....[28]....
        /*0168*/ 	.word	0x00003920


	//   ....[29]....
        /*016c*/ 	.word	0x00003940


	//----- nvinfo : EIATTR_VRC_CTA_INIT_COUNT
	.align		4
.L_103:
        /*0170*/ 	.byte	0x02, 0x4a
	.zero		1
	.zero		1


	//----- nvinfo : EIATTR_EXIT_INSTR_OFFSETS
	.align		4
        /*0174*/ 	.byte	0x04, 0x1c
        /*0176*/ 	.short	(.L_105 - .L_104)


	//   ....[0]....
.L_104:
        /*0178*/ 	.word	0x00000080


	//   ....[1]....
        /*017c*/ 	.word	0x000000c0


	//   ....[2]....
        /*0180*/ 	.word	0x00003a80


	//   ....[3]....
        /*0184*/ 	.word	0x00003ad0


	//----- nvinfo : EIATTR_MAX_THREADS
	.align		4
.L_105:
        /*0188*/ 	.byte	0x04, 0x05
        /*018a*/ 	.short	(.L_107 - .L_106)
.L_106:
        /*018c*/ 	.word	0x00000100
        /*0190*/ 	.word	0x00000001
        /*0194*/ 	.word	0x00000001


	//----- nvinfo : EIATTR_CRS_STACK_SIZE
	.align		4
.L_107:
        /*0198*/ 	.byte	0x04, 0x1e
        /*019a*/ 	.short	(.L_109 - .L_108)
.L_108:
        /*019c*/ 	.word	0x00000000


	//----- nvinfo : EIATTR_CBANK_PARAM_SIZE
	.align		4
.L_109:
        /*01a0*/ 	.byte	0x03, 0x19
        /*01a2*/ 	.short	0x001d


	//----- nvinfo : EIATTR_PARAM_CBANK
	.align		4
        /*01a4*/ 	.byte	0x04, 0x0a
        /*01a6*/ 	.short	(.L_111 - .L_110)
	.align		4
.L_110:
        /*01a8*/ 	.word	index@(.nv.constant0._ZN3cub18CUB_300001_SM_10006detail6reduce28DeviceReduceSingleTileKernelINS2_10policy_hubIfyN4cuda3std3__44plusIvEEE10Policy1000EPfN6thrust24THRUST_300001_SM_1000_NS6detail15normal_iteratorINSE_10device_ptrIfEEEEiS9_ffNS7_10__identityEEEvT0_T1_T2_T3_T4_T6_)
        /*01ac*/ 	.short	0x0380
        /*01ae*/ 	.short	0x001d


	//----- nvinfo : EIATTR_SW_WAR
	.align		4
.L_111:
        /*01b0*/ 	.byte	0x04, 0x36
        /*01b2*/ 	.short	(.L_113 - .L_112)
.L_112:
        /*01b4*/ 	.word	0x00000008
.L_113:


//--------------------- .nv.info._ZN3cub18CUB_300001_SM_10006detail6reduce18DeviceReduceKernelINS2_10policy_hubIfyN4cuda3std3__44plusIvEEE10Policy1000EN6thrust24THRUST_300001_SM_1000_NS18transform_iteratorI12SetNanToZeroIfENSD_6detail15normal_iteratorINSD_10device_ptrIfEEEENSD_11use_defaultESM_EEyS9_fNS7_10__identityEEEvT0_PT3_T1_NS0_13GridEvenShareISS_EET2_T4_ --------------------------
	.section	.nv.info._ZN3cub18CUB_300001_SM_10006detail6reduce18DeviceReduceKernelINS2_10policy_hubIfyN4cuda3std3__44plusIvEEE10Policy1000EN6thrust24THRUST_300001_SM_1000_NS18transform_iteratorI12SetNanToZeroIfENSD_6detail15normal_iteratorINSD_10device_ptrIfEEEENSD_11use_defaultESM_EEyS9_fNS7_10__identityEEEvT0_PT3_T1_NS0_13GridEvenShareISS_EET2_T4_,"",@"SHT_CUDA_INFO"
	.sectionflags	@""
	.align	4


	//----- nvinfo : EIATTR_CUDA_API_VERSION
	.align		4
        /*0000*/ 	.byte	0x04, 0x37
        /*0002*/ 	.short	(.L_115 - .L_114)
.L_114:
        /*0004*/ 	.word	0x00000082


	//----- nvinfo : EIATTR_KPARAM_INFO
	.align		4
.L_115:
        /*0008*/ 	.byte	0x04, 0x17
        /*000a*/ 	.short	(.L_117 - .L_116)
.L_116:
        /*000c*/ 	.word	0x00000000
        /*0010*/ 	.short	0x0005
        /*0012*/ 	.short	0x0069
        /*0014*/ 	.byte	0x00, 0xf0, 0x05, 0x00


	//----- nvinfo : EIATTR_KPARAM_INFO
	.align		4
.L_117:
        /*0018*/ 	.byte	0x04, 0x17
        /*001a*/ 	.short	(.L_119 - .L_118)
.L_118:
        /*001c*/ 	.word	0x00000000
        /*0020*/ 	.short	0x0004
        /*0022*/ 	.short	0x0068
        /*0024*/ 	.byte	0x00, 0xf0, 0x05, 0x00


	//----- nvinfo : EIATTR_KPARAM_INFO
	.align		4
.L_119:
        /*0028*/ 	.byte	0x04, 0x17
        /*002a*/ 	.short	(.L_121 - .L_120)
.L_120:
        /*002c*/ 	.word	0x00000000
        /*0030*/ 	.short	0x0003
        /*0032*/ 	.short	0x0020
        /*0034*/ 	.byte	0x00, 0xf0, 0x21, 0x01


	//----- nvinfo : EIATTR_KPARAM_INFO
	.align		4
.L_121:
        /*0038*/ 	.byte	0x04, 0x17
        /*003a*/ 	.short	(.L_123 - .L_122)
.L_122:
        /*003c*/ 	.word	0x00000000
        /*0040*/ 	.short	0x0002
        /*0042*/ 	.short	0x0018
        /*0044*/ 	.byte	0x00, 0xf0, 0x21, 0x00


	//----- nvinfo : EIATTR_KPARAM_INFO
	.align		4
.L_123:
        /*0048*/ 	.byte	0x04, 0x17
        /*004a*/ 	.short	(.L_125 - .L_124)
.L_124:
        /*004c*/ 	.word	0x00000000
        /*0050*/ 	.short	0x0001
        /*0052*/ 	.short	0x0010
        /*0054*/ 	.byte	0x00, 0xf5, 0x21, 0x00


	//----- nvinfo : EIATTR_KPARAM_INFO
	.align		4
.L_125:
        /*0058*/ 	.byte	0x04, 0x17
        /*005a*/ 	.short	(.L_127 - .L_126)
.L_126:
        /*005c*/ 	.word	0x00000000
        /*0060*/ 	.short	0x0000
        /*0062*/ 	.short	0x0000
        /*0064*/ 	.byte	0x00, 0xf0, 0x41, 0x00


	//----- nvinfo : EIATTR_SPARSE_MMA_MASK
	.align		4
.L_127:
        /*0068*/ 	.byte	0x03, 0x50
        /*006a*/ 	.short	0x0000


	//----- nvinfo : EIATTR_MAXREG_COUNT
	.align		4
        /*006c*/ 	.byte	0x03, 0x1b
        /*006e*/ 	.short	0x00ff


	//----- nvinfo : EIATTR_NUM_BARRIERS
	.align		4
        /*0070*/ 	.byte	0x02, 0x4c
        /*0072*/ 	.byte	0x01
	.zero		1


	//----- nvinfo : EIATTR_MERCURY_ISA_VERSION
	.align		4
        /*0074*/ 	.byte	0x03, 0x5f
        /*0076*/ 	.short	0x0101


	//----- nvinfo : EIATTR_COOP_GROUP_MASK_REGIDS
	.align		4
        /*0078*/ 	.byte	0x04, 0x29
        /*007a*/ 	.short	(.L_129 - .L_128)


	//   ....[0]....
.L_128:
        /*007c*/ 	.word	0xffffffff


	//   ....[1]....
        /*0080*/ 	.word	0xffffffff


	//   ....[2]....
        /*0084*/ 	.word	0xffffffff


	//   ....[3]....
        /*0088*/ 	.word	0xffffffff


	//   ....[4]....
        /*008c*/ 	.word	0xffffffff


	//   ....[5]....
        /*0090*/ 	.word	0xffffffff


	//   ....[6]....
        /*0094*/ 	.word	0xffffffff


	//   ....[7]....
        /*0098*/ 	.word	0xffffffff


	//   ....[8]....
        /*009c*/ 	.word	0xffffffff


	//   ....[9]....
        /*00a0*/ 	.word	0xffffffff


	//   ....[10]....
        /*00a4*/ 	.word	0xffffffff


	//   ....[11]....
        /*00a8*/ 	.word	0xffffffff


	//   ....[12]....
        /*00ac*/ 	.word	0xffffffff


	//   ....[13]....
        /*00b0*/ 	.word	0xffffffff


	//   ....[14]....
        /*00b4*/ 	.word	0xffffffff


	//----- nvinfo : EIATTR_COOP_GROUP_INSTR_OFFSETS
	.align		4
.L_129:
        /*00b8*/ 	.byte	0x04, 0x28
        /*00ba*/ 	.short	(.L_131 - .L_130)


	//   ....[0]....
.L_130:
        /*00bc*/ 	.word	0x000009a0


	//   ....[1]....
        /*00c0*/ 	.word	0x000009d0


	//   ....[2]....
        /*00c4*/ 	.word	0x00000a30


	//   ....[3]....
        /*00c8*/ 	.word	0x00000a80


	//   ....[4]....
        /*00cc*/ 	.word	0x00000aa0


	//   ....[5]....
        /*00d0*/ 	.word	0x00000c50


	//   ....[6]....
        /*00d4*/ 	.word	0x00000c80


	//   ....[7]....
        /*00d8*/ 	.word	0x00000ce0


	//   ....[8]....
        /*00dc*/ 	.word	0x00000d20


	//   ....[9]....
        /*00e0*/ 	.word	0x00000d40


	//   ....[10]....
        /*00e4*/ 	.word	0x00001f30


	//   ....[11]....
        /*00e8*/ 	.word	0x00001f70


	//   ....[12]....
        /*00ec*/ 	.word	0x00001fd0


	//   ....[13]....
        /*00f0*/ 	.word	0x00002020


	//   ....[14]....
        /*00f4*/ 	.word	0x00002040


	//----- nvinfo : EIATTR_VRC_CTA_INIT_COUNT
	.align		4
.L_131:
        /*00f8*/ 	.byte	0x02, 0x4a
	.zero		1
	.zero		1


	//----- nvinfo : EIATTR_EXIT_INSTR_OFFSETS
	.align		4
        /*00fc*/ 	.byte	0x04, 0x1c
        /*00fe*/ 	.short	(.L_133 - .L_132)


	//   ....[0]....
.L_132:
        /*0100*/ 	.word	0x00002180


	//   ....[1]....
        /*0104*/ 	.word	0x000021e0


	//----- nvinfo : EIATTR_MAX_THREADS
	.align		4
.L_133:
        /*0108*/ 	.byte	0x04, 0x05
        /*010a*/ 	.short	(.L_135 - .L_134)
.L_134:
        /*010c*/ 	.word	0x00000100
        /*0110*/ 	.word	0x00000001
        /*0114*/ 	.word	0x00000001


	//----- nvinfo : EIATTR_CRS_STACK_SIZE
	.align		4
.L_135:
        /*0118*/ 	.byte	0x04, 0x1e
        /*011a*/ 	.short	(.L_137 - .L_136)
.L_136:
        /*011c*/ 	.word	0x00000000


	//----- nvinfo : EIATTR_CBANK_PARAM_SIZE
	.align		4
.L_137:
        /*0120*/ 	.byte	0x03, 0x19
        /*0122*/ 	.short	0x006a


	//----- nvinfo : EIATTR_PARAM_CBANK
	.align		4
        /*0124*/ 	.byte	0x04, 0x0a
        /*0126*/ 	.short	(.L_139 - .L_138)
	.align		4
.L_138:
        /*0128*/ 	.word	index@(.nv.constant0._ZN3cub18CUB_300001_SM_10006detail6reduce18DeviceReduceKernelINS2_10policy_hubIfyN4cuda3std3__44plusIvEEE10Policy1000EN6thrust24THRUST_300001_SM_1000_NS18transform_iteratorI12SetNanToZeroIfENSD_6detail15normal_iteratorINSD_10device_ptrIfEEEENSD_11use_defaultESM_EEyS9_fNS7_10__identityEEEvT0_PT3_T1_NS0_13GridEvenShareISS_EET2_T4_)
        /*012c*/ 	.short	0x0380
        /*012e*/ 	.short	0x006a


	//----- nvinfo : EIATTR_SW_WAR
	.align		4
.L_139:
        /*0130*/ 	.byte	0x04, 0x36
        /*0132*/ 	.short	(.L_141 - .L_140)
.L_140:
        /*0134*/ 	.word	0x00000008
.L_141:


//--------------------- .nv.info._ZN3cub18CUB_300001_SM_10006detail6reduce28DeviceReduceSingleTileKernelINS2_10policy_hubIfyN4cuda3std3__44plusIvEEE10Policy1000EN6thrust24THRUST_300001_SM_1000_NS18transform_iteratorI12SetNanToZeroIfENSD_6detail15normal_iteratorINSD_10device_ptrIfEEEENSD_11use_defaultESM_EESL_yS9_ffNS7_10__identityEEEvT0_T1_T2_T3_T4_T6_ --------------------------
	.section	.nv.info._ZN3cub18CUB_300001_SM_10006detail6reduce28DeviceReduceSingleTileKernelINS2_10policy_hubIfyN4cuda3std3__44plusIvEEE10Policy1000EN6thrust24THRUST_300001_SM_1000_NS18transform_iteratorI12SetNanToZeroIfENSD_6detail15normal_iteratorINSD_10device_ptrIfEEEENSD_11use_defaultESM_EESL_yS9_ffNS7_10__identityEEEvT0_T1_T2_T3_T4_T6_,"",@"SHT_CUDA_INFO"
	.sectionflags	@""
	.align	4


	//----- nvinfo : EIATTR_CUDA_API_VERSION
	.align		4
        /*0000*/ 	.byte	0x04, 0x37
        /*0002*/ 	.short	(.L_143 - .L_142)
.L_142:
        /*0004*/ 	.word	0x00000082


	//----- nvinfo : EIATTR_KPARAM_INFO
	.align		4
.L_143:
        /*0008*/ 	.byte	0x04, 0x17
        /*000a*/ 	.short	(.L_145 - .L_144)
.L_144:
        /*000c*/ 	.word	0x00000000
        /*0010*/ 	.short	0x0005
        /*0012*/ 	.short	0x0028
        /*0014*/ 	.byte	0x00, 0xf0, 0x05, 0x00


	//----- nvinfo : EIATTR_KPARAM_INFO
	.align		4
.L_145:
        /*0018*/ 	.byte	0x04, 0x17
        /*001a*/ 	.short	(.L_147 - .L_146)
.L_146:
        /*001c*/ 	.word	0x00000000
        /*0020*/ 	.short	0x0004
        /*0022*/ 	.short	0x0024
        /*0024*/ 	.byte	0x00, 0xf0, 0x11, 0x00


	//----- nvinfo : EIATTR_KPARAM_INFO
	.align		4
.L_147:
        /*0028*/ 	.byte	0x04, 0x17
        /*002a*/ 	.short	(.L_149 - .L_148)
.L_148:
        /*002c*/ 	.word	0x00000000
        /*0030*/ 	.short	0x0003
        /*0032*/ 	.short	0x0020
        /*0034*/ 	.byte	0x00, 0xf0, 0x05, 0x00


	//----- nvinfo : EIATTR_KPARAM_INFO
	.align		4
.L_149:
        /*0038*/ 	.byte	0x04, 0x17
        /*003a*/ 	.short	(.L_151 - .L_150)
.L_150:
        /*003c*/ 	.word	0x00000000
        /*0040*/ 	.short	0x0002
        /*0042*/ 	.short	0x0018
        /*0044*/ 	.byte	0x00, 0xf0, 0x21, 0x00


	//----- nvinfo : EIATTR_KPARAM_INFO
	.align		4
.L_151:
        /*0048*/ 	.byte	0x04, 0x17
        /*004a*/ 	.short	(.L_153 - .L_152)
.L_152:
        /*004c*/ 	.word	0x00000000
        /*0050*/ 	.short	0x0001
        /*0052*/ 	.short	0x0010
        /*0054*/ 	.byte	0x00, 0xf0, 0x21, 0x00


	//----- nvinfo : EIATTR_KPARAM_INFO
	.align		4
.L_153:
        /*0058*/ 	.byte	0x04, 0x17
        /*005a*/ 	.short	(.L_155 - .L_154)
.L_154:
        /*005c*/ 	.word	0x00000000
        /*0060*/ 	.short	0x0000
        /*0062*/ 	.short	0x0000
        /*0064*/ 	.byte	0x00, 0xf0, 0x41, 0x00


	//----- nvinfo : EIATTR_SPARSE_MMA_MASK
	.align		4
.L_155:
        /*0068*/ 	.byte	0x03, 0x50
        /*006a*/ 	.short	0x0000


	//----- nvinfo : EIATTR_MAXREG_COUNT
	.align		4
        /*006c*/ 	.byte	0x03, 0x1b
        /*006e*/ 	.short	0x00ff


	//----- nvinfo : EIATTR_NUM_BARRIERS
	.align		4
        /*0070*/ 	.byte	0x02, 0x4c
        /*0072*/ 	.byte	0x01
	.zero		1


	//----- nvinfo : EIATTR_MERCURY_ISA_VERSION
	.align		4
        /*0074*/ 	.byte	0x03, 0x5f
        /*0076*/ 	.short	0x0101


	//----- nvinfo : EIATTR_COOP_GROUP_MASK_REGIDS
	.align		4
        /*0078*/ 	.byte	0x04, 0x29
        /*007a*/ 	.short	(.L_157 - .L_156)


	//   ....[0]....
.L_156:
        /*007c*/ 	.word	0xffffffff


	//   ....[1]....
        /*0080*/ 	.word	0xffffffff


	//   ....[2]....
        /*0084*/ 	.word	0xffffffff


	//   ....[3]....
        /*0088*/ 	.word	0xffffffff


	//   ....[4]....
        /*008c*/ 	.word	0xffffffff


	//   ....[5]....
        /*0090*/ 	.word	0xffffffff


	//   ....[6]....
        /*0094*/ 	.word	0xffffffff


	//   ....[7]....
        /*0098*/ 	.word	0xffffffff


	//   ....[8]....
        /*009c*/ 	.word	0xffffffff


	//   ....[9]....
        /*00a0*/ 	.word	0xffffffff


	//   ....[10]....
        /*00a4*/ 	.word	0xffffffff


	//   ....[11]....
        /*00a8*/ 	.word	0xffffffff


	//   ....[12]....
        /*00ac*/ 	.word	0xffffffff


	//   ....[13]....
        /*00b0*/ 	.word	0xffffffff


	//   ....[14]....
        /*00b4*/ 	.word	0xffffffff


	//----- nvinfo : EIATTR_COOP_GROUP_INSTR_OFFSETS
	.align		4
.L_157:
        /*00b8*/ 	.byte	0x04, 0x28
        /*00ba*/ 	.short	(.L_159 - .L_158)


	//   ....[0]....
.L_158:
        /*00bc*/ 	.word	0x00000900


	//   ....[1]....
        /*00c0*/ 	.word	0x00000940


	//   ....[2]....
        /*00c4*/ 	.word	0x000009a0


	//   ....[3]....
        /*00c8*/ 	.word	0x000009f0


	//   ....[4]....
        /*00cc*/ 	.word	0x00000a10


	//   ....[5]....
        /*00d0*/ 	.word	0x00000bc0


	//   ....[6]....
        /*00d4*/ 	.word	0x00000bf0


	//   ....[7]....
        /*00d8*/ 	.word	0x00000c40


	//   ....[8]....
        /*00dc*/ 	.word	0x00000c90


	//   ....[9]....
        /*00e0*/ 	.word	0x00000cb0


	//   ....[10]....
        /*00e4*/ 	.word	0x00001c70


	//   ....[11]....
        /*00e8*/ 	.word	0x00001cb0


	//   ....[12]....
        /*00ec*/ 	.word	0x00001d10


	//   ....[13]....
        /*00f0*/ 	.word	0x00001d60


	//   ....[14]....
        /*00f4*/ 	.word	0x00001d80


	//----- nvinfo : EIATTR_VRC_CTA_INIT_COUNT
	.align		4
.L_159:
        /*00f8*/ 	.byte	0x02, 0x4a
	.zero		1
	.zero		1


	//----- nvinfo : EIATTR_EXIT_INSTR_OFFSETS
	.align		4
        /*00fc*/ 	.byte	0x04, 0x1c
        /*00fe*/ 	.short	(.L_161 - .L_160)


	//   ....[0]....
.L_160:
        /*0100*/ 	.word	0x000000a0


	//   ....[1]....
        /*0104*/ 	.word	0x000000e0


	//   ....[2]....
        /*0108*/ 	.word	0x00001eb0


	//   ....[3]....
        /*010c*/ 	.word	0x00001f00


	//----- nvinfo : EIATTR_MAX_THREADS
	.align		4
.L_161:
        /*0110*/ 	.byte	0x04, 0x05
        /*0112*/ 	.short	(.L_163 - .L_162)
.L_162:
        /*0114*/ 	.word	0x00000100
        /*0118*/ 	.word	0x00000001
        /*011c*/ 	.word	0x00000001


	//----- nvinfo : EIATTR_CRS_STACK_SIZE
	.align		4
.L_163:
        /*0120*/ 	.byte	0x04, 0x1e
        /*0122*/ 	.short	(.L_165 - .L_164)
.L_164:
        /*0124*/ 	.word	0x00000000


	//----- nvinfo : EIATTR_CBANK_PARAM_SIZE
	.align		4
.L_165:
        /*0128*/ 	.byte	0x03, 0x19
        /*012a*/ 	.short	0x0029


	//----- nvinfo : EIATTR_PARAM_CBANK
	.align		4
        /*012c*/ 	.byte	0x04, 0x0a
        /*012e*/ 	.short	(.L_167 - .L_166)
	.align		4
.L_166:
        /*0130*/ 	.word	index@(.nv.constant0._ZN3cub18CUB_300001_SM_10006detail6reduce28DeviceReduceSingleTileKernelINS2_10policy_hubIfyN4cuda3std3__44plusIvEEE10Policy1000EN6thrust24THRUST_300001_SM_1000_NS18transform_iteratorI12SetNanToZeroIfENSD_6detail15normal_iteratorINSD_10device_ptrIfEEEENSD_11use_defaultESM_EESL_yS9_ffNS7_10__identityEEEvT0_T1_T2_T3_T4_T6_)
        /*0134*/ 	.short	0x0380
        /*0136*/ 	.short	0x0029


	//----- nvinfo : EIATTR_SW_WAR
	.align		4
.L_167:
        /*0138*/ 	.byte	0x04, 0x36
        /*013a*/ 	.short	(.L_169 - .L_168)
.L_168:
        /*013c*/ 	.word	0x00000008
.L_169:


//--------------------- .nv.info._ZN3cub18CUB_300001_SM_10006detail8for_each13static_kernelINS2_12policy_hub_t12policy_500_tEmN6thrust24THRUST_300001_SM_1000_NS8cuda_cub20__uninitialized_fill7functorINS7_10device_ptrIcEEcEEEEvT0_T1_ --------------------------
	.section	.nv.info._ZN3cub18CUB_300001_SM_10006detail8for_each13static_kernelINS2_12policy_hub_t12policy_500_tEmN6thrust24THRUST_300001_SM_1000_NS8cuda_cub20__uninitialized_fill7functorINS7_10device_ptrIcEEcEEEEvT0_T1_,"",@"SHT_CUDA_INFO"
	.sectionflags	@""
	.align	4


	//----- nvinfo : EIATTR_CUDA_API_VERSION
	.align		4
        /*0000*/ 	.byte	0x04, 0x37
        /*0002*/ 	.short	(.L_171 - .L_170)
.L_170:
        /*0004*/ 	.word	0x00000082


	//----- nvinfo : EIATTR_KPARAM_INFO
	.align		4
.L_171:
        /*0008*/ 	.byte	0x04, 0x17
        /*000a*/ 	.short	(.L_173 - .L_172)
.L_172:
        /*000c*/ 	.word	0x00000000
        /*0010*/ 	.short	0x0001
        /*0012*/ 	.short	0x0008
        /*0014*/ 	.byte	0x00, 0xf0, 0x41, 0x00


	//----- nvinfo : EIATTR_KPARAM_INFO
	.align		4
.L_173:
        /*0018*/ 	.byte	0x04, 0x17
        /*001a*/ 	.short	(.L_175 - .L_174)
.L_174:
        /*001c*/ 	.word	0x00000000
        /*0020*/ 	.short	0x0000
        /*0022*/ 	.short	0x0000
        /*0024*/ 	.byte	0x00, 0xf0, 0x21, 0x00


	//----- nvinfo : EIATTR_SPARSE_MMA_MASK
	.align		4
.L_175:
        /*0028*/ 	.byte	0x03, 0x50
        /*002a*/ 	.short	0x0000


	//----- nvinfo : EIATTR_MAXREG_COUNT
	.align		4
        /*002c*/ 	.byte	0x03, 0x1b
        /*002e*/ 	.short	0x00ff


	//----- nvinfo : EIATTR_MERCURY_ISA_VERSION
	.align		4
        /*0030*/ 	.byte	0x03, 0x5f
        /*0032*/ 	.short	0x0101


	//----- nvinfo : EIATTR_VRC_CTA_INIT_COUNT
	.align		4
        /*0034*/ 	.byte	0x02, 0x4a
	.zero		1
	.zero		1


	//----- nvinfo : EIATTR_EXIT_INSTR_OFFSETS
	.align		4
        /*0038*/ 	.byte	0x04, 0x1c
        /*003a*/ 	.short	(.L_177 - .L_176)


	//   ....[0]....
.L_176:
        /*003c*/ 	.word	0x00000120


	//   ....[1]....
        /*0040*/ 	.word	0x000001f0


	//   ....[2]....
        /*0044*/ 	.word	0x00000210


	//----- nvinfo : EIATTR_MAX_THREADS
	.align		4
.L_177:
        /*0048*/ 	.byte	0x04, 0x05
        /*004a*/ 	.short	(.L_179 - .L_178)
.L_178:
        /*004c*/ 	.word	0x00000100
        /*0050*/ 	.word	0x00000001
        /*0054*/ 	.word	0x00000001


	//----- nvinfo : EIATTR_CBANK_PARAM_SIZE
	.align		4
.L_179:
        /*0058*/ 	.byte	0x03, 0x19
        /*005a*/ 	.short	0x0018


	//----- nvinfo : EIATTR_PARAM_CBANK
	.align		4
        /*005c*/ 	.byte	0x04, 0x0a
        /*005e*/ 	.short	(.L_181 - .L_180)
	.align		4
.L_180:
        /*0060*/ 	.word	index@(.nv.constant0._ZN3cub18CUB_300001_SM_10006detail8for_each13static_kernelINS2_12policy_hub_t12policy_500_tEmN6thrust24THRUST_300001_SM_1000_NS8cuda_cub20__uninitialized_fill7functorINS7_10device_ptrIcEEcEEEEvT0_T1_)
        /*0064*/ 	.short	0x0380
        /*0066*/ 	.short	0x0018


	//----- nvinfo : EIATTR_SW_WAR
	.align		4
.L_181:
        /*0068*/ 	.byte	0x04, 0x36
        /*006a*/ 	.short	(.L_183 - .L_182)
.L_182:
        /*006c*/ 	.word	0x00000008
.L_183:


//--------------------- .nv.info._ZN3cub18CUB_300001_SM_10006detail8for_each13static_kernelINS2_12policy_hub_t12policy_500_tEmN6thrust24THRUST_300001_SM_1000_NS8cuda_cub20__uninitialized_fill7functorINS7_10device_ptrIfEEfEEEEvT0_T1_ --------------------------
	.section	.nv.info._ZN3cub18CUB_300001_SM_10006detail8for_each13static_kernelINS2_12policy_hub_t12policy_500_tEmN6thrust24THRUST_300001_SM_1000_NS8cuda_cub20__uninitialized_fill7functorINS7_10device_ptrIfEEfEEEEvT0_T1_,"",@"SHT_CUDA_INFO"
	.sectionflags	@""
	.align	4


	//----- nvinfo : EIATTR_CUDA_API_VERSION
	.align		4
        /*0000*/ 	.byte	0x04, 0x37
        /*0002*/ 	.short	(.L_185 - .L_184)
.L_184:
        /*0004*/ 	.word	0x00000082


	//----- nvinfo : EIATTR_KPARAM_INFO
	.align		4
.L_185:
        /*0008*/ 	.byte	0x04, 0x17
        /*000a*/ 	.short	(.L_187 - .L_186)
.L_186:
        /*000c*/ 	.word	0x00000000
        /*0010*/ 	.short	0x0001
        /*0012*/ 	.short	0x0008
        /*0014*/ 	.byte	0x00, 0xf0, 0x41, 0x00


	//----- nvinfo : EIATTR_KPARAM_INFO
	.align		4
.L_187:
        /*0018*/ 	.byte	0x04, 0x17
        /*001a*/ 	.short	(.L_189 - .L_188)
.L_188:
        /*001c*/ 	.word	0x00000000
        /*0020*/ 	.short	0x0000
        /*0022*/ 	.short	0x0000
        /*0024*/ 	.byte	0x00, 0xf0, 0x21, 0x00


	//----- nvinfo : EIATTR_SPARSE_MMA_MASK
	.align		4
.L_189:
        /*0028*/ 	.byte	0x03, 0x50
        /*002a*/ 	.short	0x0000


	//----- nvinfo : EIATTR_MAXREG_COUNT
	.align		4
        /*002c*/ 	.byte	0x03, 0x1b
        /*002e*/ 	.short	0x00ff


	//----- nvinfo : EIATTR_MERCURY_ISA_VERSION
	.align		4
        /*0030*/ 	.byte	0x03, 0x5f
        /*0032*/ 	.short	0x0101


	//----- nvinfo : EIATTR_VRC_CTA_INIT_COUNT
	.align		4
        /*0034*/ 	.byte	0x02, 0x4a
	.zero		1
	.zero		1


	//----- nvinfo : EIATTR_EXIT_INSTR_OFFSETS
	.align		4
        /*0038*/ 	.byte	0x04, 0x1c
        /*003a*/ 	.short	(.L_191 - .L_190)


	//   ....[0]....
.L_190:
        /*003c*/ 	.word	0x00000130


	//   ....[1]....
        /*0040*/ 	.word	0x00000230


	//   ....[2]....
        /*0044*/ 	.word	0x00000260


	//----- nvinfo : EIATTR_MAX_THREADS
	.align		4
.L_191:
        /*0048*/ 	.byte	0x04, 0x05
        /*004a*/ 	.short	(.L_193 - .L_192)
.L_192:
        /*004c*/ 	.word	0x00000100
        /*0050*/ 	.word	0x00000001
        /*0054*/ 	.word	0x00000001


	//----- nvinfo : EIATTR_CBANK_PARAM_SIZE
	.align		4
.L_193:
        /*0058*/ 	.byte	0x03, 0x19
        /*005a*/ 	.short	0x0018


	//----- nvinfo : EIATTR_PARAM_CBANK
	.align		4
        /*005c*/ 	.byte	0x04, 0x0a
        /*005e*/ 	.short	(.L_195 - .L_194)
	.align		4
.L_194:
        /*0060*/ 	.word	index@(.nv.constant0._ZN3cub18CUB_300001_SM_10006detail8for_each13static_kernelINS2_12policy_hub_t12policy_500_tEmN6thrust24THRUST_300001_SM_1000_NS8cuda_cub20__uninitialized_fill7functorINS7_10device_ptrIfEEfEEEEvT0_T1_)
        /*0064*/ 	.short	0x0380
        /*0066*/ 	.short	0x0018


	//----- nvinfo : EIATTR_SW_WAR
	.align		4
.L_195:
        /*0068*/ 	.byte	0x04, 0x36
        /*006a*/ 	.short	(.L_197 - .L_196)
.L_196:
        /*006c*/ 	.word	0x00000008
.L_197:


//--------------------- .nv.info._ZN3cub18CUB_300001_SM_10006detail11EmptyKernelIvEEvv --------------------------
	.section	.nv.info._ZN3cub18CUB_300001_SM_10006detail11EmptyKernelIvEEvv,"",@"SHT_CUDA_INFO"
	.sectionflags	@""
	.align	4


	//----- nvinfo : EIATTR_CUDA_API_VERSION
	.align		4
        /*0000*/ 	.byte	0x04, 0x37
        /*0002*/ 	.short	(.L_199 - .L_198)
.L_198:
        /*0004*/ 	.word	0x00000082


	//----- nvinfo : EIATTR_SPARSE_MMA_MASK
	.align		4
.L_199:
        /*0008*/ 	.byte	0x03, 0x50
        /*000a*/ 	.short	0x0000


	//----- nvinfo : EIATTR_MAXREG_COUNT
	.align		4
        /*000c*/ 	.byte	0x03, 0x1b
        /*000e*/ 	.short	0x00ff


	//----- nvinfo : EIATTR_MERCURY_ISA_VERSION
	.align		4
        /*0010*/ 	.byte	0x03, 0x5f
        /*0012*/ 	.short	0x0101


	//----- nvinfo : EIATTR_VRC_CTA_INIT_COUNT
	.align		4
        /*0014*/ 	.byte	0x02, 0x4a
	.zero		1
	.zero		1


	//----- nvinfo : EIATTR_EXIT_INSTR_OFFSETS
	.align		4
        /*0018*/ 	.byte	0x04, 0x1c
        /*001a*/ 	.short	(.L_201 - .L_200)


	//   ....[0]....
.L_200:
        /*001c*/ 	.word	0x00000010


	//----- nvinfo : EIATTR_SW_WAR
	.align		4
.L_201:
        /*0020*/ 	.byte	0x04, 0x36
        /*0022*/ 	.short	(.L_203 - .L_202)
.L_202:
        /*0024*/ 	.word	0x00000008
.L_203:


//--------------------- .nv.info._Z13readNanKernelIfEvPKT_i --------------------------
	.section	.nv.info._Z13readNanKernelIfEvPKT_i,"",@"SHT_CUDA_INFO"
	.sectionflags	@""
	.align	4


	//----- nvinfo : EIATTR_CUDA_API_VERSION
	.align		4
        /*0000*/ 	.byte	0x04, 0x37
        /*0002*/ 	.short	(.L_205 - .L_204)
.L_204:
        /*0004*/ 	.word	0x00000082


	//----- nvinfo : EIATTR_KPARAM_INFO
	.align		4
.L_205:
        /*0008*/ 	.byte	0x04, 0x17
        /*000a*/ 	.short	(.L_207 - .L_206)
.L_206:
        /*000c*/ 	.word	0x00000000
        /*0010*/ 	.short	0x0001
        /*0012*/ 	.short	0x0008
        /*0014*/ 	.byte	0x00, 0xf0, 0x11, 0x00


	//----- nvinfo : EIATTR_KPARAM_INFO
	.align		4
.L_207:
        /*0018*/ 	.byte	0x04, 0x17
        /*001a*/ 	.short	(.L_209 - .L_208)
.L_208:
        /*001c*/ 	.word	0x00000000
        /*0020*/ 	.short	0x0000
        /*0022*/ 	.short	0x0000
        /*0024*/ 	.byte	0x00, 0xf5, 0x21, 0x00


	//----- nvinfo : EIATTR_SPARSE_MMA_MASK
	.align		4
.L_209:
        /*0028*/ 	.byte	0x03, 0x50
        /*002a*/ 	.short	0x0000


	//----- nvinfo : EIATTR_MAXREG_COUNT
	.align		4
        /*002c*/ 	.byte	0x03, 0x1b
        /*002e*/ 	.short	0x00ff


	//----- nvinfo : EIATTR_EXTERNS
	.align		4
        /*0030*/ 	.byte	0x04, 0x0f
        /*0032*/ 	.short	(.L_211 - .L_210)


	//   ....[0]....
	.align		4
.L_210:
        /*0034*/ 	.word	index@(vprintf)


	//----- nvinfo : EIATTR_MERCURY_ISA_VERSION
	.align		4
.L_211:
        /*0038*/ 	.byte	0x03, 0x5f
        /*003a*/ 	.short	0x0101


	//----- nvinfo : EIATTR_VRC_CTA_INIT_COUNT
	.align		4
        /*003c*/ 	.byte	0x02, 0x4a
	.zero		1
	.zero		1


	//----- nvinfo : EIATTR_SYSCALL_OFFSETS
	.align		4
        /*0040*/ 	.byte	0x04, 0x46
        /*0042*/ 	.short	(.L_213 - .L_212)


	//   ....[0]....
.L_212:
        /*0044*/ 	.word	0x000001c0


	//----- nvinfo : EIATTR_EXIT_INSTR_OFFSETS
	.align		4
.L_213:
        /*0048*/ 	.byte	0x04, 0x1c
        /*004a*/ 	.short	(.L_215 - .L_214)


	//   ....[0]....
.L_214:
        /*004c*/ 	.word	0x00000090


	//   ....[1]....
        /*0050*/ 	.word	0x00000210


	//----- nvinfo : EIATTR_CRS_STACK_SIZE
	.align		4
.L_215:
        /*0054*/ 	.byte	0x04, 0x1e
        /*0056*/ 	.short	(.L_217 - .L_216)
.L_216:
        /*0058*/ 	.word	0x00000000


	//----- nvinfo : EIATTR_CBANK_PARAM_SIZE
	.align		4
.L_217:
        /*005c*/ 	.byte	0x03, 0x19
        /*005e*/ 	.short	0x000c


	//----- nvinfo : EIATTR_PARAM_CBANK
	.align		4
        /*0060*/ 	.byte	0x04, 0x0a
        /*0062*/ 	.short	(.L_219 - .L_218)
	.align		4
.L_218:
        /*0064*/ 	.word	index@(.nv.constant0._Z13readNanKernelIfEvPKT_i)
        /*0068*/ 	.short	0x0380
        /*006a*/ 	.short	0x000c


	//----- nvinfo : EIATTR_SW_WAR
	.align		4
.L_219:
        /*006c*/ 	.byte	0x04, 0x36
        /*006e*/ 	.short	(.L_221 - .L_220)
.L_220:
        /*0070*/ 	.word	0x00000008
.L_221:


//--------------------- .nv.callgraph             --------------------------
	.section	.nv.callgraph,"",@"SHT_CUDA_CALLGRAPH"
	.align	4
	.sectionentsize	8
	.align		4
        /*0000*/ 	.word	0x00000000
	.align		4
        /*0004*/ 	.word	0xffffffff
	.align		4
        /*0008*/ 	.word	index@(_Z13readNanKernelIfEvPKT_i)
	.align		4
        /*000c*/ 	.word	index@(vprintf)
	.align		4
        /*0010*/ 	.word	0x00000000
	.align		4
        /*0014*/ 	.word	0xfffffffe
	.align		4
        /*0018*/ 	.word	0x00000000
	.align		4
        /*001c*/ 	.word	0xfffffffd
	.align		4
        /*0020*/ 	.word	0x00000000
	.align		4
        /*0024*/ 	.word	0xfffffffc


//--------------------- .nv.constant4             --------------------------
	.section	.nv.constant4,"a",@progbits
	.align	8
	.align		8
.nv.constant4:
        /*0000*/ 	.dword	_ZN30_INTERNAL_eb1a3911_4_k_cu_main4cuda3std3__45__cpo5beginE
	.align		8
        /*0008*/ 	.dword	_ZN30_INTERNAL_eb1a3911_4_k_cu_main4cuda3std3__45__cpo3endE
	.align		8
        /*0010*/ 	.dword	_ZN30_INTERNAL_eb1a3911_4_k_cu_main4cuda3std3__45__cpo6cbeginE
	.align		8
        /*0018*/ 	.dword	_ZN30_INTERNAL_eb1a3911_4_k_cu_main4cuda3std3__45__cpo4cendE
	.align		8
        /*0020*/ 	.dword	_ZN30_INTERNAL_eb1a3911_4_k_cu_main4cuda3std3__45__cpo6rbeginE
	.align		8
        /*0028*/ 	.dword	_ZN30_INTERNAL_eb1a3911_4_k_cu_main4cuda3std3__45__cpo4rendE
	.align		8
        /*0030*/ 	.dword	_ZN30_INTERNAL_eb1a3911_4_k_cu_main4cuda3std3__45__cpo7crbeginE
	.align		8
        /*0038*/ 	.dword	_ZN30_INTERNAL_eb1a3911_4_k_cu_main4cuda3std3__45__cpo5crendE
	.align		8
        /*0040*/ 	.dword	_ZN30_INTERNAL_eb1a3911_4_k_cu_main4cuda3std3__432_GLOBAL__N__eb1a3911_4_k_cu_main6ignoreE
	.align		8
        /*0048*/ 	.dword	_ZN30_INTERNAL_eb1a3911_4_k_cu_main4cuda3std3__419piecewise_constructE
	.align		8
        /*0050*/ 	.dword	_ZN30_INTERNAL_eb1a3911_4_k_cu_main4cuda3std3__48in_placeE
	.align		8
        /*0058*/ 	.dword	_ZN30_INTERNAL_eb1a3911_4_k_cu_main4cuda3std3__420unreachable_sentinelE
	.align		8
        /*0060*/ 	.dword	_ZN30_INTERNAL_eb1a3911_4_k_cu_main4cuda3std3__47nulloptE
	.align		8
        /*0068*/ 	.dword	_ZN30_INTERNAL_eb1a3911_4_k_cu_main4cuda3std3__48unexpectE
	.align		8
        /*0070*/ 	.dword	_ZN30_INTERNAL_eb1a3911_4_k_cu_main4cuda3std6ranges3__45__cpo4swapE
	.align		8
        /*0078*/ 	.dword	_ZN30_INTERNAL_eb1a3911_4_k_cu_main4cuda3std6ranges3__45__cpo9iter_moveE
	.align		8
        /*0080*/ 	.dword	_ZN30_INTERNAL_eb1a3911_4_k_cu_main4cuda3std6ranges3__45__cpo5beginE
	.align		8
        /*0088*/ 	.dword	_ZN30_INTERNAL_eb1a3911_4_k_cu_main4cuda3std6ranges3__45__cpo3endE
	.align		8
        /*0090*/ 	.dword	_ZN30_INTERNAL_eb1a3911_4_k_cu_main4cuda3std6ranges3__45__cpo6cbeginE
	.align		8
        /*0098*/ 	.dword	_ZN30_INTERNAL_eb1a3911_4_k_cu_main4cuda3std6ranges3__45__cpo4cendE
	.align		8
        /*00a0*/ 	.dword	_ZN30_INTERNAL_eb1a3911_4_k_cu_main4cuda3std6ranges3__45__cpo7advanceE
	.align		8
        /*00a8*/ 	.dword	_ZN30_INTERNAL_eb1a3911_4_k_cu_main4cuda3std6ranges3__45__cpo9iter_swapE
	.align		8
        /*00b0*/ 	.dword	_ZN30_INTERNAL_eb1a3911_4_k_cu_main4cuda3std6ranges3__45__cpo4nextE
	.align		8
        /*00b8*/ 	.dword	_ZN30_INTERNAL_eb1a3911_4_k_cu_main4cuda3std6ranges3__45__cpo4prevE
	.align		8
        /*00c0*/ 	.dword	_ZN30_INTERNAL_eb1a3911_4_k_cu_main4cuda3std6ranges3__45__cpo4dataE
	.align		8
        /*00c8*/ 	.dword	_ZN30_INTERNAL_eb1a3911_4_k_cu_main4cuda3std6ranges3__45__cpo5cdataE
	.align		8
        /*00d0*/ 	.dword	_ZN30_INTERNAL_eb1a3911_4_k_cu_main4cuda3std6ranges3__45__cpo4sizeE
	.align		8
        /*00d8*/ 	.dword	_ZN30_INTERNAL_eb1a3911_4_k_cu_main4cuda3std6ranges3__45__cpo5ssizeE
	.align		8
        /*00e0*/ 	.dword	_ZN30_INTERNAL_eb1a3911_4_k_cu_main4cuda3std6ranges3__45__cpo8distanceE
	.align		8
        /*00e8*/ 	.dword	_ZN30_INTERNAL_eb1a3911_4_k_cu_main6thrust24THRUST_300001_SM_1000_NS8cuda_cub3parE
	.align		8
        /*00f0*/ 	.dword	_ZN30_INTERNAL_eb1a3911_4_k_cu_main6thrust24THRUST_300001_SM_1000_NS8cuda_cub10par_nosyncE
	.align		8
        /*00f8*/ 	.dword	_ZN30_INTERNAL_eb1a3911_4_k_cu_main6thrust24THRUST_300001_SM_1000_NS6system6detail10sequential3seqE
	.align		8
        /*0100*/ 	.dword	_ZN30_INTERNAL_eb1a3911_4_k_cu_main6thrust24THRUST_300001_SM_1000_NS12placeholders2_1E
	.align		8
        /*0108*/ 	.dword	_ZN30_INTERNAL_eb1a3911_4_k_cu_main6thrust24THRUST_300001_SM_1000_NS12placeholders2_2E
	.align		8
        /*0110*/ 	.dword	_ZN30_INTERNAL_eb1a3911_4_k_cu_main6thrust24THRUST_300001_SM_1000_NS12placeholders2_3E
	.align		8
        /*0118*/ 	.dword	_ZN30_INTERNAL_eb1a3911_4_k_cu_main6thrust24THRUST_300001_SM_1000_NS12placeholders2_4E
	.align		8
        /*0120*/ 	.dword	_ZN30_INTERNAL_eb1a3911_4_k_cu_main6thrust24THRUST_300001_SM_1000_NS12placeholders2_5E
	.align		8
        /*0128*/ 	.dword	_ZN30_INTERNAL_eb1a3911_4_k_cu_main6thrust24THRUST_300001_SM_1000_NS12placeholders2_6E
	.align		8
        /*0130*/ 	.dword	_ZN30_INTERNAL_eb1a3911_4_k_cu_main6thrust24THRUST_300001_SM_1000_NS12placeholders2_7E
	.align		8
        /*0138*/ 	.dword	_ZN30_INTERNAL_eb1a3911_4_k_cu_main6thrust24THRUST_300001_SM_1000_NS12placeholders2_8E
	.align		8
        /*0140*/ 	.dword	_ZN30_INTERNAL_eb1a3911_4_k_cu_main6thrust24THRUST_300001_SM_1000_NS12placeholders2_9E
	.align		8
        /*0148*/ 	.dword	_ZN30_INTERNAL_eb1a3911_4_k_cu_main6thrust24THRUST_300001_SM_1000_NS12placeholders3_10E
	.align		8
        /*0150*/ 	.dword	_ZN30_INTERNAL_eb1a3911_4_k_cu_main6thrust24THRUST_300001_SM_1000_NS3seqE
	.align		8
        /*0158*/ 	.dword	$str$1
	.align		8
        /*0160*/ 	.dword	vprintf


//--------------------- .text._ZN3cub18CUB_300001_SM_10006detail6reduce28DeviceReduceSingleTileKernelINS2_10policy_hubIfyN4cuda3std3__44plusIvEEE10Policy1000EPfN6thrust24THRUST_300001_SM_1000_NS6detail15normal_iteratorINSE_10device_ptrIfEEEEiS9_ffNS7_10__identityEEEvT0_T1_T2_T3_T4_T6_ --------------------------
	.section	.text._ZN3cub18CUB_300001_SM_10006detail6reduce28DeviceReduceSingleTileKernelINS2_10policy_hubIfyN4cuda3std3__44plusIvEEE10Policy1000EPfN6thrust24THRUST_300001_SM_1000_NS6detail15normal_iteratorINSE_10device_ptrIfEEEEiS9_ffNS7_10__identityEEEvT0_T1_T2_T3_T4_T6_,"ax",@progbits
	.align	128
        .global         _ZN3cub18CUB_300001_SM_10006detail6reduce28DeviceReduceSingleTileKernelINS2_10policy_hubIfyN4cuda3std3__44plusIvEEE10Policy1000EPfN6thrust24THRUST_300001_SM_1000_NS6detail15normal_iteratorINSE_10device_ptrIfEEEEiS9_ffNS7_10__identityEEEvT0_T1_T2_T3_T4_T6_
        .type           _ZN3cub18CUB_300001_SM_10006detail6reduce28DeviceReduceSingleTileKernelINS2_10policy_hubIfyN4cuda3std3__44plusIvEEE10Policy1000EPfN6thrust24THRUST_300001_SM_1000_NS6detail15normal_iteratorINSE_10device_ptrIfEEEEiS9_ffNS7_10__identityEEEvT0_T1_T2_T3_T4_T6_,@function
        .size           _ZN3cub18CUB_300001_SM_10006detail6reduce28DeviceReduceSingleTileKernelINS2_10policy_hubIfyN4cuda3std3__44plusIvEEE10Policy1000EPfN6thrust24THRUST_300001_SM_1000_NS6detail15normal_iteratorINSE_10device_ptrIfEEEEiS9_ffNS7_10__identityEEEvT0_T1_T2_T3_T4_T6_,(.L_x_125 - _ZN3cub18CUB_300001_SM_10006detail6reduce28DeviceReduceSingleTileKernelINS2_10policy_hubIfyN4cuda3std3__44plusIvEEE10Policy1000EPfN6thrust24THRUST_300001_SM_1000_NS6detail15normal_iteratorINSE_10device_ptrIfEEEEiS9_ffNS7_10__identityEEEvT0_T1_T2_T3_T4_T6_)
        .other          _ZN3cub18CUB_300001_SM_10006detail6reduce28DeviceReduceSingleTileKernelINS2_10policy_hubIfyN4cuda3std3__44plusIvEEE10Policy1000EPfN6thrust24THRUST_300001_SM_1000_NS6detail15normal_iteratorINSE_10device_ptrIfEEEEiS9_ffNS7_10__identityEEEvT0_T1_T2_T3_T4_T6_,@"STO_CUDA_ENTRY STV_DEFAULT"
_ZN3cub18CUB_300001_SM_10006detail6reduce28DeviceReduceSingleTileKernelINS2_10policy_hubIfyN4cuda3std3__44plusIvEEE10Policy1000EPfN6thrust24THRUST_300001_SM_1000_NS6detail15normal_iteratorINSE_10device_ptrIfEEEEiS9_ffNS7_10__identityEEEvT0_T1_T2_T3_T4_T6_:
.text._ZN3cub18CUB_300001_SM_10006detail6reduce28DeviceReduceSingleTileKernelINS2_10policy_hubIfyN4cuda3std3__44plusIvEEE10Policy1000EPfN6thrust24THRUST_300001_SM_1000_NS6detail15normal_iteratorINSE_10device_ptrIfEEEEiS9_ffNS7_10__identityEEEvT0_T1_T2_T3_T4_T6_:
[----:B------:R-:W-:Y:S01]  /*0000*/  LDC R1, c[0x0][0x37c] ;  /* 0x0000df00ff017b82 */ /* 0x000fe20000000800 */
[----:B------:R-:W0:Y:S01]  /*0010*/  LDCU UR4, c[0x0][0x390] ;  /* 0x00007200ff0477ac */ /* 0x000e220008000800 */
[----:B------:R-:W1:Y:S01]  /*0020*/  LDCU.64 UR6, c[0x0][0x358] ;  /* 0x00006b00ff0677ac */ /* 0x000e620008000a00 */
[----:B0-----:R-:W-:-:S04]  /*0030*/  MOV R20, UR4 ;  /* 0x0000000400147c02 */ /* 0x001fc80008000f00 */
[----:B------:R-:W-:-:S13]  /*0040*/  ISETP.NE.AND P0, PT, R20, RZ, PT ;  /* 0x000000ff1400720c */ /* 0x000fda0003f05270 */
[----:B-1----:R-:W-:Y:S05]  /*0050*/  @P0 BRA `(.L_x_0) ;  /* 0x00000000001c0947 */ /* 0x002fea0003800000 */
[----:B------:R-:W0:Y:S02]  /*0060*/  S2R R0, SR_TID.X ;  /* 0x0000000000007919 */ /* 0x000e240000002100 */
[----:B0-----:R-:W-:-:S13]  /*0070*/  ISETP.NE.AND P0, PT, R0, RZ, PT ;  /* 0x000000ff0000720c */ /* 0x001fda0003f05270 */
[----:B------:R-:W-:Y:S05]  /*0080*/  @P0 EXIT ;  /* 0x000000000000094d */ /* 0x000fea0003800000 */
[----:B------:R-:W0:Y:S08]  /*0090*/  LDC R5, c[0x0][0x398] ;  /* 0x0000e600ff057b82 */ /* 0x000e300000000800 */
[----:B------:R-:W0:Y:S02]  /*00a0*/  LDC.64 R2, c[0x0][0x388] ;  /* 0x0000e200ff027b82 */ /* 0x000e240000000a00 */
[----:B0-----:R-:W-:Y:S01]  /*00b0*/  STG.E desc[UR6][R2.64], R5 ;  /* 0x0000000502007986 */ /* 0x001fe2000c101906 */
[----:B------:R-:W-:Y:S05]  /*00c0*/  EXIT ;  /* 0x000000000000794d */ /* 0x000fea0003800000 */
.L_x_0:
[----:B------:R-:W0:Y:S01]  /*00d0*/  LDCU UR4, c[0x0][0x380] ;  /* 0x00007000ff0477ac */ /* 0x000e220008000800 */
[----:B------:R-:W-:Y:S01]  /*00e0*/  BSSY.RECONVERGENT B0, `(.L_x_1) ;  /* 0x0000399000007945 */ /* 0x000fe20003800200 */
[----:B0-----:R-:W-:-:S09]  /*00f0*/  ULOP3.LUT UP0, URZ, UR4, 0xf, URZ, 0xc0, !UPT ;  /* 0x0000000f04ff7892 */ /* 0x001fd2000f80c0ff */
[----:B------:R-:W-:Y:S05]  /*0100*/  BRA.U UP0, `(.L_x_2) ;  /* 0x0000001d00007547 */ /* 0x000fea000b800000 */
[----:B------:R-:W-:-:S13]  /*0110*/  ISETP.GT.AND P0, PT, R20, 0xfff, PT ;  /* 0x00000fff1400780c */ /* 0x000fda0003f04270 */
[----:B------:R-:W-:Y:S05]  /*0120*/  @P0 BRA `(.L_x_3) ;  /* 0x0000000c00600947 */ /* 0x000fea0003800000 */
[----:B------:R-:W0:Y:S01]  /*0130*/  S2R R9, SR_TID.X ;  /* 0x0000000000097919 */ /* 0x000e220000002100 */
[----:B------:R-:W-:Y:S01]  /*0140*/  BSSY.RECONVERGENT B1, `(.L_x_4) ;  /* 0x0000009000017945 */ /* 0x000fe20003800200 */
[----:B------:R-:W-:Y:S01]  /*0150*/  HFMA2 R0, -RZ, RZ, 0, 0 ;  /* 0x00000000ff007431 */ /* 0x000fe200000001ff */
[----:B0-----:R-:W-:Y:S02]  /*0160*/  ISETP.GE.AND P0, PT, R9, R20, PT ;  /* 0x000000140900720c */ /* 0x001fe40003f06270 */
[----:B------:R-:W-:-:S11]  /*0170*/  MOV R11, R9 ;  /* 0x00000009000b7202 */ /* 0x000fd60000000f00 */
[----:B------:R-:W-:Y:S05]  /*0180*/  @P0 BRA `(.L_x_5) ;  /* 0x0000000000100947 */ /* 0x000fea0003800000 */
[----:B------:R-:W0:Y:S02]  /*0190*/  LDC.64 R2, c[0x0][0x380] ;  /* 0x0000e000ff027b82 */ /* 0x000e240000000a00 */
[----:B0-----:R-:W-:-:S05]  /*01a0*/  IMAD.WIDE.U32 R2, R9, 0x4, R2 ;  /* 0x0000000409027825 */ /* 0x001fca00078e0002 */
[----:B------:R0:W5:Y:S01]  /*01b0*/  LDG.E.CONSTANT R0, desc[UR6][R2.64] ;  /* 0x0000000602007981 */ /* 0x000162000c1e9900 */
[----:B------:R-:W-:-:S07]  /*01c0*/  IADD3 R11, PT, PT, R9, 0x100, RZ ;  /* 0x00000100090b7810 */ /* 0x000fce0007ffe0ff */
.L_x_5:
[----:B------:R-:W-:Y:S05]  /*01d0*/  BSYNC.RECONVERGENT B1 ;  /* 0x0000000000017941 */ /* 0x000fea0003800200 */
.L_x_4:
[----:B------:R-:W-:Y:S01]  /*01e0*/  ISETP.GE.AND P0, PT, R11, R20, PT ;  /* 0x000000140b00720c */ /* 0x000fe20003f06270 */
[----:B------:R-:W-:-:S12]  /*01f0*/  BSSY.RECONVERGENT B1, `(.L_x_6) ;  /* 0x0000074000017945 */ /* 0x000fd80003800200 */
[----:B------:R-:W-:Y:S05]  /*0200*/  @P0 BRA `(.L_x_7) ;  /* 0x0000000400c80947 */ /* 0x000fea0003800000 */
[----:B0-----:R-:W-:Y:S01]  /*0210*/  LOP3.LUT R3, RZ, R11, RZ, 0x33, !PT ;  /* 0x0000000bff037212 */ /* 0x001fe200078e33ff */
[----:B------:R-:W-:Y:S03]  /*0220*/  BSSY.RECONVERGENT B2, `(.L_x_8) ;  /* 0x0000015000027945 */ /* 0x000fe60003800200 */
[----:B------:R-:W-:-:S04]  /*0230*/  IADD3 R4, PT, PT, R3, R20, RZ ;  /* 0x0000001403047210 */ /* 0x000fc80007ffe0ff */
[C---:B------:R-:W-:Y:S02]  /*0240*/  LOP3.LUT R2, R4.reuse, 0x300, RZ, 0xc0, !PT ;  /* 0x0000030004027812 */ /* 0x040fe400078ec0ff */
[----:B------:R-:W-:Y:S02]  /*0250*/  ISETP.GE.U32.AND P1, PT, R4, 0x300, PT ;  /* 0x000003000400780c */ /* 0x000fe40003f26070 */
[----:B------:R-:W-:-:S13]  /*0260*/  ISETP.NE.AND P0, PT, R2, 0x300, PT ;  /* 0x000003000200780c */ /* 0x000fda0003f05270 */
[----:B------:R-:W-:Y:S05]  /*0270*/  @!P0 BRA `(.L_x_9) ;  /* 0x00000000003c8947 */ /* 0x000fea0003800000 */
[----:B------:R-:W0:Y:S01]  /*0280*/  LDC.64 R2, c[0x0][0x380] ;  /* 0x0000e000ff027b82 */ /* 0x000e220000000a00 */
[----:B------:R-:W-:-:S04]  /*0290*/  LEA.HI R4, R4, 0x1, RZ, 0x18 ;  /* 0x0000000104047811 */ /* 0x000fc800078fc0ff */
[----:B------:R-:W-:-:S04]  /*02a0*/  LOP3.LUT R4, R4, 0x3, RZ, 0xc0, !PT ;  /* 0x0000000304047812 */ /* 0x000fc800078ec0ff */
[----:B------:R-:W-:Y:S01]  /*02b0*/  IADD3 R4, PT, PT, -R4, RZ, RZ ;  /* 0x000000ff04047210 */ /* 0x000fe20007ffe1ff */
[----:B0-----:R-:W-:-:S05]  /*02c0*/  IMAD.WIDE.U32 R2, R11, 0x4, R2 ;  /* 0x000000040b027825 */ /* 0x001fca00078e0002 */
[----:B------:R-:W-:-:S07]  /*02d0*/  MOV R5, R3 ;  /* 0x0000000300057202 */ /* 0x000fce0000000f00 */
.L_x_10:
[----:B------:R-:W-:-:S06]  /*02e0*/  MOV R3, R5 ;  /* 0x0000000500037202 */ /* 0x000fcc0000000f00 */
[----:B------:R0:W2:Y:S01]  /*02f0*/  LDG.E.CONSTANT R3, desc[UR6][R2.64] ;  /* 0x0000000602037981 */ /* 0x0000a2000c1e9900 */
[----:B------:R-:W-:Y:S02]  /*0300*/  IADD3 R4, PT, PT, R4, 0x1, RZ ;  /* 0x0000000104047810 */ /* 0x000fe40007ffe0ff */
[----:B------:R-:W-:Y:S02]  /*0310*/  IADD3 R11, PT, PT, R11, 0x100, RZ ;  /* 0x000001000b0b7810 */ /* 0x000fe40007ffe0ff */
[----:B------:R-:W-:Y:S02]  /*0320*/  ISETP.NE.AND P0, PT, R4, RZ, PT ;  /* 0x000000ff0400720c */ /* 0x000fe40003f05270 */
[----:B0-----:R-:W-:-:S04]  /*0330*/  IADD3 R2, P2, PT, R2, 0x400, RZ ;  /* 0x0000040002027810 */ /* 0x001fc80007f5e0ff */
[----:B------:R-:W-:Y:S01]  /*0340*/  IADD3.X R5, PT, PT, RZ, R5, RZ, P2, !PT ;  /* 0x00000005ff057210 */ /* 0x000fe200017fe4ff */
[----:B--2--5:R-:W-:-:S06]  /*0350*/  FADD R0, R3, R0 ;  /* 0x0000000003007221 */ /* 0x024fcc0000000000 */
[----:B------:R-:W-:Y:S05]  /*0360*/  @P0 BRA `(.L_x_10) ;  /* 0xfffffffc00dc0947 */ /* 0x000fea000383ffff */
.L_x_9:
[----:B------:R-:W-:Y:S05]  /*0370*/  BSYNC.RECONVERGENT B2 ;  /* 0x0000000000027941 */ /* 0x000fea0003800200 */
.L_x_8:
[----:B------:R-:W-:Y:S05]  /*0380*/  @!P1 BRA `(.L_x_7) ;  /* 0x0000000400689947 */ /* 0x000fea0003800000 */
[----:B------:R-:W-:Y:S01]  /*0390*/  IADD3 R2, PT, PT, -R11, R20, RZ ;  /* 0x000000140b027210 */ /* 0x000fe20007ffe1ff */
[----:B------:R-:W-:Y:S01]  /*03a0*/  BSSY.RECONVERGENT B2, `(.L_x_11) ;  /* 0x0000031000027945 */ /* 0x000fe20003800200 */
[----:B------:R-:W-:Y:S02]  /*03b0*/  PLOP3.LUT P0, PT, PT, PT, PT, 0x80, 0x8 ;  /* 0x000000000008781c */ /* 0x000fe40003f0f070 */
[----:B------:R-:W-:-:S13]  /*03c0*/  ISETP.GT.AND P1, PT, R2, 0xc00, PT ;  /* 0x00000c000200780c */ /* 0x000fda0003f24270 */
[----:B------:R-:W-:Y:S05]  /*03d0*/  @!P1 BRA `(.L_x_12) ;  /* 0x0000000000b49947 */ /* 0x000fea0003800000 */
[----:B------:R-:W-:Y:S02]  /*03e0*/  PLOP3.LUT P0, PT, PT, PT, PT, 0x8, 0x80 ;  /* 0x000000000080781c */ /* 0x000fe40003f0e170 */
[----:B------:R-:W-:-:S11]  /*03f0*/  IADD3 R8, PT, PT, R20, -0xc00, RZ ;  /* 0xfffff40014087810 */ /* 0x000fd60007ffe0ff */
.L_x_13:
[----:B------:R-:W0:Y:S01]  /*0400*/  LDC.64 R6, c[0x0][0x380] ;  /* 0x0000e000ff067b82 */ /* 0x000e220000000a00 */
[C---:B------:R-:W-:Y:S01]  /*0410*/  IADD3 R5, PT, PT, R11.reuse, 0x400, RZ ;  /* 0x000004000b057810 */ /* 0x040fe20007ffe0ff */
[----:B0-----:R-:W-:-:S05]  /*0420*/  IMAD.WIDE R24, R11, 0x4, R6 ;  /* 0x000000040b187825 */ /* 0x001fca00078e0206 */
[----:B------:R-:W2:Y:S04]  /*0430*/  LDG.E.CONSTANT R13, desc[UR6][R24.64] ;  /* 0x00000006180d7981 */ /* 0x000ea8000c1e9900 */
[----:B------:R-:W3:Y:S01]  /*0440*/  LDG.E.CONSTANT R10, desc[UR6][R24.64+0x400] ;  /* 0x00040006180a7981 */ /* 0x000ee2000c1e9900 */
[----:B------:R-:W-:-:S03]  /*0450*/  IMAD.WIDE R4, R5, 0x4, R6 ;  /* 0x0000000405047825 */ /* 0x000fc600078e0206 */
[----:B------:R-:W4:Y:S04]  /*0460*/  LDG.E.CONSTANT R12, desc[UR6][R24.64+0x800] ;  /* 0x00080006180c7981 */ /* 0x000f28000c1e9900 */
[----:B------:R-:W4:Y:S04]  /*0470*/  LDG.E.CONSTANT R17, desc[UR6][R24.64+0xc00] ;  /* 0x000c000618117981 */ /* 0x000f28000c1e9900 */
[----:B------:R-:W4:Y:S01]  /*0480*/  LDG.E.CONSTANT R16, desc[UR6][R4.64] ;  /* 0x0000000604107981 */ /* 0x000f22000c1e9900 */
[----:B------:R-:W-:-:S03]  /*0490*/  IADD3 R3, PT, PT, R11, 0x800, RZ ;  /* 0x000008000b037810 */ /* 0x000fc60007ffe0ff */
[----:B------:R-:W4:Y:S04]  /*04a0*/  LDG.E.CONSTANT R15, desc[UR6][R4.64+0x400] ;  /* 0x00040006040f7981 */ /* 0x000f28000c1e9900 */
[----:B------:R-:W4:Y:S01]  /*04b0*/  LDG.E.CONSTANT R14, desc[UR6][R4.64+0x800] ;  /* 0x00080006040e7981 */ /* 0x000f22000c1e9900 */
[----:B------:R-:W-:-:S03]  /*04c0*/  IMAD.WIDE R2, R3, 0x4, R6 ;  /* 0x0000000403027825 */ /* 0x000fc600078e0206 */
[----:B------:R-:W4:Y:S04]  /*04d0*/  LDG.E.CONSTANT R22, desc[UR6][R4.64+0xc00] ;  /* 0x000c000604167981 */ /* 0x000f28000c1e9900 */
[----:B------:R-:W4:Y:S01]  /*04e0*/  LDG.E.CONSTANT R21, desc[UR6][R2.64] ;  /* 0x0000000602157981 */ /* 0x000f22000c1e9900 */
[----:B------:R-:W-:-:S03]  /*04f0*/  IADD3 R23, PT, PT, R11, 0xc00, RZ ;  /* 0x00000c000b177810 */ /* 0x000fc60007ffe0ff */
[----:B------:R-:W4:Y:S04]  /*0500*/  LDG.E.CONSTANT R19, desc[UR6][R2.64+0x400] ;  /* 0x0004000602137981 */ /* 0x000f28000c1e9900 */
[----:B------:R-:W4:Y:S01]  /*0510*/  LDG.E.CONSTANT R18, desc[UR6][R2.64+0x800] ;  /* 0x0008000602127981 */ /* 0x000f22000c1e9900 */
[----:B------:R-:W-:-:S03]  /*0520*/  IMAD.WIDE R6, R23, 0x4, R6 ;  /* 0x0000000417067825 */ /* 0x000fc600078e0206 */
[----:B------:R-:W4:Y:S04]  /*0530*/  LDG.E.CONSTANT R26, desc[UR6][R2.64+0xc00] ;  /* 0x000c0006021a7981 */ /* 0x000f28000c1e9900 */
[----:B------:R-:W4:Y:S04]  /*0540*/  LDG.E.CONSTANT R25, desc[UR6][R6.64] ;  /* 0x0000000606197981 */ /* 0x000f28000c1e9900 */
[----:B------:R-:W4:Y:S04]  /*0550*/  LDG.E.CONSTANT R23, desc[UR6][R6.64+0x400] ;  /* 0x0004000606177981 */ /* 0x000f28000c1e9900 */
[----:B------:R-:W4:Y:S04]  /*0560*/  LDG.E.CONSTANT R24, desc[UR6][R6.64+0x800] ;  /* 0x0008000606187981 */ /* 0x000f28000c1e9900 */
[----:B------:R-:W4:Y:S01]  /*0570*/  LDG.E.CONSTANT R27, desc[UR6][R6.64+0xc00] ;  /* 0x000c0006061b7981 */ /* 0x000f22000c1e9900 */
[----:B------:R-:W-:-:S04]  /*0580*/  IADD3 R11, PT, PT, R11, 0x1000, RZ ;  /* 0x000010000b0b7810 */ /* 0x000fc80007ffe0ff */
[----:B------:R-:W-:Y:S01]  /*0590*/  ISETP.GE.AND P1, PT, R11, R8, PT ;  /* 0x000000080b00720c */ /* 0x000fe20003f26270 */
[----:B--2--5:R-:W-:-:S04]  /*05a0*/  FADD R13, R13, R0 ;  /* 0x000000000d0d7221 */ /* 0x024fc80000000000 */
[----:B---3--:R-:W-:-:S04]  /*05b0*/  FADD R13, R13, R10 ;  /* 0x0000000a0d0d7221 */ /* 0x008fc80000000000 */
[----:B----4-:R-:W-:-:S04]  /*05c0*/  FADD R12, R13, R12 ;  /* 0x0000000c0d0c7221 */ /* 0x010fc80000000000 */
[----:B------:R-:W-:-:S04]  /*05d0*/  FADD R17, R12, R17 ;  /* 0x000000110c117221 */ /* 0x000fc80000000000 */
        /* <DEDUP_REMOVED lines=11> */
[----:B------:R-:W-:Y:S01]  /*0690*/  FADD R0, R24, R27 ;  /* 0x0000001b18007221 */ /* 0x000fe20000000000 */
[----:B------:R-:W-:Y:S06]  /*06a0*/  @!P1 BRA `(.L_x_13) ;  /* 0xfffffffc00549947 */ /* 0x000fec000383ffff */
.L_x_12:
[----:B------:R-:W-:Y:S05]  /*06b0*/  BSYNC.RECONVERGENT B2 ;  /* 0x0000000000027941 */ /* 0x000fea0003800200 */
.L_x_11:
[----:B------:R-:W-:Y:S01]  /*06c0*/  IADD3 R2, PT, PT, -R11, R20, RZ ;  /* 0x000000140b027210 */ /* 0x000fe20007ffe1ff */
[----:B------:R-:W-:Y:S03]  /*06d0*/  BSSY.RECONVERGENT B2, `(.L_x_14) ;  /* 0x0000019000027945 */ /* 0x000fe60003800200 */
[----:B------:R-:W-:-:S13]  /*06e0*/  ISETP.GT.AND P1, PT, R2, 0x400, PT ;  /* 0x000004000200780c */ /* 0x000fda0003f24270 */
[----:B------:R-:W-:Y:S05]  /*06f0*/  @!P1 BRA `(.L_x_15) ;  /* 0x0000000000589947 */ /* 0x000fea0003800000 */
        /* <DEDUP_REMOVED lines=8> */
[----:B------:R-:W4:Y:S04]  /*0780*/  LDG.E.CONSTANT R17, desc[UR6][R4.64] ;  /* 0x0000000604117981 */ /* 0x000f28000c1e9900 */
[----:B------:R-:W4:Y:S04]  /*0790*/  LDG.E.CONSTANT R19, desc[UR6][R4.64+0x400] ;  /* 0x0004000604137981 */ /* 0x000f28000c1e9900 */
[----:B------:R-:W4:Y:S04]  /*07a0*/  LDG.E.CONSTANT R21, desc[UR6][R4.64+0x800] ;  /* 0x0008000604157981 */ /* 0x000f28000c1e9900 */
[----:B------:R-:W4:Y:S01]  /*07b0*/  LDG.E.CONSTANT R23, desc[UR6][R4.64+0xc00] ;  /* 0x000c000604177981 */ /* 0x000f22000c1e9900 */
[----:B------:R-:W-:-:S02]  /*07c0*/  PLOP3.LUT P0, PT, PT, PT, PT, 0x8, 0x80 ;  /* 0x000000000080781c */ /* 0x000fc40003f0e170 */
[----:B------:R-:W-:Y:S01]  /*07d0*/  IADD3 R11, PT, PT, R11, 0x800, RZ ;  /* 0x000008000b0b7810 */ /* 0x000fe20007ffe0ff */
[----:B--2--5:R-:W-:-:S04]  /*07e0*/  FADD R7, R0, R7 ;  /* 0x0000000700077221 */ /* 0x024fc80000000000 */
[----:B---3--:R-:W-:-:S04]  /*07f0*/  FADD R6, R7, R6 ;  /* 0x0000000607067221 */ /* 0x008fc80000000000 */
[----:B----4-:R-:W-:-:S04]  /*0800*/  FADD R6, R6, R13 ;  /* 0x0000000d06067221 */ /* 0x010fc80000000000 */
[----:B------:R-:W-:-:S04]  /*0810*/  FADD R6, R6, R15 ;  /* 0x0000000f06067221 */ /* 0x000fc80000000000 */
[----:B------:R-:W-:-:S04]  /*0820*/  FADD R6, R6, R17 ;  /* 0x0000001106067221 */ /* 0x000fc80000000000 */
[----:B------:R-:W-:-:S04]  /*0830*/  FADD R6, R6, R19 ;  /* 0x0000001306067221 */ /* 0x000fc80000000000 */
[----:B------:R-:W-:-:S04]  /*0840*/  FADD R6, R6, R21 ;  /* 0x0000001506067221 */ /* 0x000fc80000000000 */
[----:B------:R-:W-:-:S07]  /*0850*/  FADD R0, R6, R23 ;  /* 0x0000001706007221 */ /* 0x000fce0000000000 */
.L_x_15:
[----:B------:R-:W-:Y:S05]  /*0860*/  BSYNC.RECONVERGENT B2 ;  /* 0x0000000000027941 */ /* 0x000fea0003800200 */
.L_x_14:
[----:B------:R-:W-:-:S13]  /*0870*/  ISETP.LT.OR P0, PT, R11, R20, P0 ;  /* 0x000000140b00720c */ /* 0x000fda0000701670 */
[----:B------:R-:W-:Y:S05]  /*0880*/  @!P0 BRA `(.L_x_7) ;  /* 0x0000000000288947 */ /* 0x000fea0003800000 */
[----:B------:R-:W0:Y:S02]  /*0890*/  LDC.64 R2, c[0x0][0x380] ;  /* 0x0000e000ff027b82 */ /* 0x000e240000000a00 */
[----:B0-----:R-:W-:-:S05]  /*08a0*/  IMAD.WIDE R2, R11, 0x4, R2 ;  /* 0x000000040b027825 */ /* 0x001fca00078e0202 */
[----:B------:R-:W2:Y:S04]  /*08b0*/  LDG.E.CONSTANT R5, desc[UR6][R2.64] ;  /* 0x0000000602057981 */ /* 0x000ea8000c1e9900 */
[----:B------:R-:W3:Y:S04]  /*08c0*/  LDG.E.CONSTANT R4, desc[UR6][R2.64+0x400] ;  /* 0x0004000602047981 */ /* 0x000ee8000c1e9900 */
[----:B------:R-:W4:Y:S04]  /*08d0*/  LDG.E.CONSTANT R7, desc[UR6][R2.64+0x800] ;  /* 0x0008000602077981 */ /* 0x000f28000c1e9900 */
[----:B------:R-:W4:Y:S01]  /*08e0*/  LDG.E.CONSTANT R11, desc[UR6][R2.64+0xc00] ;  /* 0x000c0006020b7981 */ /* 0x000f22000c1e9900 */
[----:B--2--5:R-:W-:-:S04]  /*08f0*/  FADD R5, R0, R5 ;  /* 0x0000000500057221 */ /* 0x024fc80000000000 */
[----:B---3--:R-:W-:-:S04]  /*0900*/  FADD R4, R5, R4 ;  /* 0x0000000405047221 */ /* 0x008fc80000000000 */
[----:B----4-:R-:W-:-:S04]  /*0910*/  FADD R4, R4, R7 ;  /* 0x0000000704047221 */ /* 0x010fc80000000000 */
[----:B------:R-:W-:-:S07]  /*0920*/  FADD R0, R4, R11 ;  /* 0x0000000b04007221 */ /* 0x000fce0000000000 */
.L_x_7:
[----:B------:R-:W-:Y:S05]  /*0930*/  BSYNC.RECONVERGENT B1 ;  /* 0x0000000000017941 */ /* 0x000fea0003800200 */
.L_x_6:
[----:B------:R-:W-:-:S13]  /*0940*/  ISETP.GE.AND P0, PT, R20, 0x100, PT ;  /* 0x000001001400780c */ /* 0x000fda0003f06270 */
[----:B------:R-:W-:Y:S05]  /*0950*/  @!P0 BRA `(.L_x_16) ;  /* 0x0000000000908947 */ /* 0x000fea0003800000 */
[----:B0----5:R-:W0:Y:S01]  /*0960*/  SHFL.DOWN P0, R3, R0, 0x1, 0x1f ;  /* 0x08201f0000037f89 */ /* 0x021e220000000000 */
[----:B------:R-:W1:Y:S01]  /*0970*/  S2R R2, SR_LANEID ;  /* 0x0000000000027919 */ /* 0x000e620000000000 */
[----:B0-----:R-:W-:-:S05]  /*0980*/  @P0 FADD R3, R3, R0 ;  /* 0x0000000003030221 */ /* 0x001fca0000000000 */
[----:B------:R-:W0:Y:S01]  /*0990*/  SHFL.DOWN P0, R4, R3, 0x2, 0x1f ;  /* 0x08401f0003047f89 */ /* 0x000e220000000000 */
[----:B-1----:R-:W-:-:S13]  /*09a0*/  ISETP.NE.AND P1, PT, R2, RZ, PT ;  /* 0x000000ff0200720c */ /* 0x002fda0003f25270 */
[----:B------:R-:W1:Y:S01]  /*09b0*/  @!P1 S2R R8, SR_CgaCtaId ;  /* 0x0000000000089919 */ /* 0x000e620000008800 */
[----:B------:R-:W-:Y:S02]  /*09c0*/  @!P1 MOV R7, 0x400 ;  /* 0x0000040000079802 */ /* 0x000fe40000000f00 */
[----:B------:R-:W-:Y:S01]  /*09d0*/  @!P1 SHF.R.U32.HI R0, RZ, 0x3, R9 ;  /* 0x00000003ff009819 */ /* 0x000fe20000011609 */
[----:B0-----:R-:W-:-:S03]  /*09e0*/  @P0 FADD R4, R3, R4 ;  /* 0x0000000403040221 */ /* 0x001fc60000000000 */
[----:B------:R-:W-:Y:S02]  /*09f0*/  @!P1 LOP3.LUT R0, R0, 0x7c, RZ, 0xc0, !PT ;  /* 0x0000007c00009812 */ /* 0x000fe400078ec0ff */
[----:B------:R-:W0:Y:S01]  /*0a00*/  SHFL.DOWN P0, R5, R4, 0x4, 0x1f ;  /* 0x08801f0004057f89 */ /* 0x000e220000000000 */
[----:B-1----:R-:W-:Y:S01]  /*0a10*/  @!P1 LEA R7, R8, R7, 0x18 ;  /* 0x0000000708079211 */ /* 0x002fe200078ec0ff */
[----:B0-----:R-:W-:-:S03]  /*0a20*/  @P0 FADD R5, R4, R5 ;  /* 0x0000000504050221 */ /* 0x001fc60000000000 */
[----:B------:R-:W-:Y:S02]  /*0a30*/  @!P1 IADD3 R7, PT, PT, R0, R7, RZ ;  /* 0x0000000700079210 */ /* 0x000fe40007ffe0ff */
[----:B------:R-:W0:Y:S02]  /*0a40*/  SHFL.DOWN P0, R6, R5, 0x8, 0x1f ;  /* 0x09001f0005067f89 */ /* 0x000e240000000000 */
[----:B0-----:R-:W-:-:S05]  /*0a50*/  @P0 FADD R6, R5, R6 ;  /* 0x0000000605060221 */ /* 0x001fca0000000000 */
[----:B------:R-:W0:Y:S02]  /*0a60*/  SHFL.DOWN P0, R2, R6, 0x10, 0x1f ;  /* 0x0a001f0006027f89 */ /* 0x000e240000000000 */
[----:B0-----:R-:W-:Y:S01]  /*0a70*/  @P0 FADD R2, R6, R2 ;  /* 0x0000000206020221 */ /* 0x001fe20000000000 */
[----:B------:R-:W-:-:S04]  /*0a80*/  ISETP.NE.AND P0, PT, R9, RZ, PT ;  /* 0x000000ff0900720c */ /* 0x000fc80003f05270 */
[----:B------:R0:W-:Y:S01]  /*0a90*/  @!P1 STS [R7+0x8], R2 ;  /* 0x0000080207009388 */ /* 0x0001e20000000800 */
[----:B------:R-:W-:Y:S08]  /*0aa0*/  BAR.SYNC.DEFER_BLOCKING 0x0 ;  /* 0x0000000000007b1d */ /* 0x000ff00000010000 */
[----:B------:R-:W-:Y:S05]  /*0ab0*/  @P0 BRA `(.L_x_17) ;  /* 0x0000002c00ec0947 */ /* 0x000fea0003800000 */
[----:B------:R-:W1:Y:S01]  /*0ac0*/  S2UR UR5, SR_CgaCtaId ;  /* 0x00000000000579c3 */ /* 0x000e620000008800 */
[----:B------:R-:W-:Y:S02]  /*0ad0*/  UMOV UR4, 0x400 ;  /* 0x0000040000047882 */ /* 0x000fe40000000000 */
[----:B-1----:R-:W-:-:S09]  /*0ae0*/  ULEA UR4, UR5, UR4, 0x18 ;  /* 0x0000000405047291 */ /* 0x002fd2000f8ec0ff */
[----:B------:R-:W1:Y:S04]  /*0af0*/  LDS R3, [UR4+0xc] ;  /* 0x00000c04ff037984 */ /* 0x000e680008000800 */
[----:B0-----:R-:W0:Y:S04]  /*0b00*/  LDS.128 R4, [UR4+0x10] ;  /* 0x00001004ff047984 */ /* 0x001e280008000c00 */
[----:B------:R-:W2:Y:S01]  /*0b10*/  LDS.64 R8, [UR4+0x20] ;  /* 0x00002004ff087984 */ /* 0x000ea20008000a00 */
[----:B-1----:R-:W-:-:S04]  /*0b20*/  FADD R3, R2, R3 ;  /* 0x0000000302037221 */ /* 0x002fc80000000000 */
[----:B0-----:R-:W-:-:S04]  /*0b30*/  FADD R4, R3, R4 ;  /* 0x0000000403047221 */ /* 0x001fc80000000000 */
[----:B------:R-:W-:-:S04]  /*0b40*/  FADD R5, R4, R5 ;  /* 0x0000000504057221 */ /* 0x000fc80000000000 */
[----:B------:R-:W-:-:S04]  /*0b50*/  FADD R6, R5, R6 ;  /* 0x0000000605067221 */ /* 0x000fc80000000000 */
[----:B------:R-:W-:-:S04]  /*0b60*/  FADD R7, R6, R7 ;  /* 0x0000000706077221 */ /* 0x000fc80000000000 */
[----:B--2---:R-:W-:-:S04]  /*0b70*/  FADD R8, R7, R8 ;  /* 0x0000000807087221 */ /* 0x004fc80000000000 */
[----:B------:R-:W-:Y:S01]  /*0b80*/  FADD R2, R8, R9 ;  /* 0x0000000908027221 */ /* 0x000fe20000000000 */
[----:B------:R-:W-:Y:S06]  /*0b90*/  BRA `(.L_x_17) ;  /* 0x0000002c00b47947 */ /* 0x000fec0003800000 */
.L_x_16:
[----:B0-----:R-:W-:-:S04]  /*0ba0*/  LOP3.LUT R2, R9, 0x3e0, RZ, 0xc0, !PT ;  /* 0x000003e009027812 */ /* 0x001fc800078ec0ff */
[----:B------:R-:W-:Y:S02]  /*0bb0*/  IADD3 R3, PT, PT, R2, 0x20, RZ ;  /* 0x0000002002037810 */ /* 0x000fe40007ffe0ff */
[----:B------:R-:W-:Y:S02]  /*0bc0*/  LOP3.LUT R5, RZ, R2, RZ, 0x33, !PT ;  /* 0x00000002ff057212 */ /* 0x000fe400078e33ff */
[-C--:B------:R-:W-:Y:S01]  /*0bd0*/  ISETP.GT.AND P0, PT, R3, R20.reuse, PT ;  /* 0x000000140300720c */ /* 0x080fe20003f04270 */
[----:B------:R-:W0:Y:S01]  /*0be0*/  S2R R2, SR_LANEID ;  /* 0x0000000000027919 */ /* 0x000e220000000000 */
[----:B------:R-:W-:-:S04]  /*0bf0*/  IADD3 R5, PT, PT, R5, R20, RZ ;  /* 0x0000001405057210 */ /* 0x000fc80007ffe0ff */
[----:B------:R-:W-:-:S06]  /*0c00*/  SEL R5, R5, 0x1f, P0 ;  /* 0x0000001f05057807 */ /* 0x000fcc0000000000 */
[----:B-----5:R-:W1:Y:S01]  /*0c10*/  SHFL.DOWN P0, R3, R0, 0x1, R5 ;  /* 0x0820000000037989 */ /* 0x020e620000000005 */
[----:B0-----:R-:W-:Y:S01]  /*0c20*/  ISETP.NE.AND P1, PT, R2, RZ, PT ;  /* 0x000000ff0200720c */ /* 0x001fe20003f25270 */
[----:B-1----:R-:W-:-:S05]  /*0c30*/  @P0 FADD R3, R3, R0 ;  /* 0x0000000003030221 */ /* 0x002fca0000000000 */
[----:B------:R-:W0:Y:S07]  /*0c40*/  SHFL.DOWN P0, R4, R3, 0x2, R5 ;  /* 0x0840000003047989 */ /* 0x000e2e0000000005 */
[----:B------:R-:W1:Y:S01]  /*0c50*/  @!P1 S2R R11, SR_CgaCtaId ;  /* 0x00000000000b9919 */ /* 0x000e620000008800 */
[----:B------:R-:W-:Y:S02]  /*0c60*/  @!P1 MOV R8, 0x400 ;  /* 0x0000040000089802 */ /* 0x000fe40000000f00 */
[----:B------:R-:W-:-:S04]  /*0c70*/  @!P1 SHF.R.U32.HI R0, RZ, 0x3, R9 ;  /* 0x00000003ff009819 */ /* 0x000fc80000011609 */
[----:B------:R-:W-:Y:S01]  /*0c80*/  @!P1 LOP3.LUT R0, R0, 0x7c, RZ, 0xc0, !PT ;  /* 0x0000007c00009812 */ /* 0x000fe200078ec0ff */
[----:B0-----:R-:W-:-:S05]  /*0c90*/  @P0 FADD R4, R3, R4 ;  /* 0x0000000403040221 */ /* 0x001fca0000000000 */
[----:B------:R-:W0:Y:S01]  /*0ca0*/  SHFL.DOWN P0, R6, R4, 0x4, R5 ;  /* 0x0880000004067989 */ /* 0x000e220000000005 */
[----:B-1----:R-:W-:-:S04]  /*0cb0*/  @!P1 LEA R11, R11, R8, 0x18 ;  /* 0x000000080b0b9211 */ /* 0x002fc800078ec0ff */
[----:B------:R-:W-:Y:S01]  /*0cc0*/  @!P1 IADD3 R11, PT, PT, R0, R11, RZ ;  /* 0x0000000b000b9210 */ /* 0x000fe20007ffe0ff */
[----:B0-----:R-:W-:-:S05]  /*0cd0*/  @P0 FADD R6, R4, R6 ;  /* 0x0000000604060221 */ /* 0x001fca0000000000 */
[----:B------:R-:W0:Y:S02]  /*0ce0*/  SHFL.DOWN P0, R7, R6, 0x8, R5 ;  /* 0x0900000006077989 */ /* 0x000e240000000005 */
[----:B0-----:R-:W-:-:S05]  /*0cf0*/  @P0 FADD R7, R6, R7 ;  /* 0x0000000706070221 */ /* 0x001fca0000000000 */
[----:B------:R-:W0:Y:S02]  /*0d00*/  SHFL.DOWN P0, R2, R7, 0x10, R5 ;  /* 0x0a00000007027989 */ /* 0x000e240000000005 */
[----:B0-----:R-:W-:Y:S01]  /*0d10*/  @P0 FADD R2, R7, R2 ;  /* 0x0000000207020221 */ /* 0x001fe20000000000 */
[----:B------:R-:W-:-:S04]  /*0d20*/  ISETP.NE.AND P0, PT, R9, RZ, PT ;  /* 0x000000ff0900720c */ /* 0x000fc80003f05270 */
[----:B------:R4:W-:Y:S01]  /*0d30*/  @!P1 STS [R11+0x8], R2 ;  /* 0x000008020b009388 */ /* 0x0009e20000000800 */
[----:B------:R-:W-:Y:S08]  /*0d40*/  BAR.SYNC.DEFER_BLOCKING 0x0 ;  /* 0x0000000000007b1d */ /* 0x000ff00000010000 */
[----:B------:R-:W-:Y:S05]  /*0d50*/  @P0 BRA `(.L_x_17) ;  /* 0x0000002c00440947 */ /* 0x000fea0003800000 */
[----:B------:R-:W0:Y:S01]  /*0d60*/  S2UR UR5, SR_CgaCtaId ;  /* 0x00000000000579c3 */ /* 0x000e220000008800 */
[----:B------:R-:W-:Y:S01]  /*0d70*/  UMOV UR4, 0x400 ;  /* 0x0000040000047882 */ /* 0x000fe20000000000 */
[C---:B------:R-:W-:Y:S02]  /*0d80*/  ISETP.GT.AND P2, PT, R20.reuse, 0x20, PT ;  /* 0x000000201400780c */ /* 0x040fe40003f44270 */
[C---:B------:R-:W-:Y:S02]  /*0d90*/  ISETP.GT.AND P4, PT, R20.reuse, 0x40, PT ;  /* 0x000000401400780c */ /* 0x040fe40003f84270 */
[C---:B------:R-:W-:Y:S02]  /*0da0*/  ISETP.GT.AND P3, PT, R20.reuse, 0x60, PT ;  /* 0x000000601400780c */ /* 0x040fe40003f64270 */
[----:B------:R-:W-:Y:S01]  /*0db0*/  ISETP.GT.AND P1, PT, R20, 0x80, PT ;  /* 0x000000801400780c */ /* 0x000fe20003f24270 */
[----:B0-----:R-:W-:-:S09]  /*0dc0*/  ULEA UR4, UR5, UR4, 0x18 ;  /* 0x0000000405047291 */ /* 0x001fd2000f8ec0ff */
[----:B------:R-:W4:Y:S04]  /*0dd0*/  LDS R3, [UR4+0xc] ;  /* 0x00000c04ff037984 */ /* 0x000f280008000800 */
[----:B------:R-:W0:Y:S04]  /*0de0*/  LDS.128 R4, [UR4+0x10] ;  /* 0x00001004ff047984 */ /* 0x000e280008000c00 */
[----:B------:R-:W1:Y:S01]  /*0df0*/  LDS.64 R8, [UR4+0x20] ;  /* 0x00002004ff087984 */ /* 0x000e620008000a00 */
[----:B----4-:R-:W-:Y:S01]  /*0e00*/  @P2 FADD R2, R2, R3 ;  /* 0x0000000302022221 */ /* 0x010fe20000000000 */
[----:B------:R-:W-:-:S03]  /*0e10*/  ISETP.GT.AND P2, PT, R20, 0xa0, PT ;  /* 0x000000a01400780c */ /* 0x000fc60003f44270 */
[----:B0-----:R-:W-:Y:S01]  /*0e20*/  @P4 FADD R2, R2, R4 ;  /* 0x0000000402024221 */ /* 0x001fe20000000000 */
[----:B------:R-:W-:-:S03]  /*0e30*/  ISETP.GT.AND P4, PT, R20, 0xc0, PT ;  /* 0x000000c01400780c */ /* 0x000fc60003f84270 */
[----:B------:R-:W-:Y:S01]  /*0e40*/  @P3 FADD R2, R2, R5 ;  /* 0x0000000502023221 */ /* 0x000fe20000000000 */
[----:B------:R-:W-:-:S03]  /*0e50*/  ISETP.GT.AND P3, PT, R20, 0xe0, PT ;  /* 0x000000e01400780c */ /* 0x000fc60003f64270 */
[----:B------:R-:W-:-:S04]  /*0e60*/  @P1 FADD R2, R2, R6 ;  /* 0x0000000602021221 */ /* 0x000fc80000000000 */
[----:B------:R-:W-:-:S04]  /*0e70*/  @P2 FADD R2, R2, R7 ;  /* 0x0000000702022221 */ /* 0x000fc80000000000 */
[----:B-1----:R-:W-:-:S04]  /*0e80*/  @P4 FADD R2, R2, R8 ;  /* 0x0000000802024221 */ /* 0x002fc80000000000 */
[----:B------:R-:W-:Y:S01]  /*0e90*/  @P3 FADD R2, R2, R9 ;  /* 0x0000000902023221 */ /* 0x000fe20000000000 */
[----:B------:R-:W-:Y:S06]  /*0ea0*/  BRA `(.L_x_17) ;  /* 0x0000002800f07947 */ /* 0x000fec0003800000 */
.L_x_3:
[----:B------:R-:W0:Y:S01]  /*0eb0*/  S2R R0, SR_TID.X ;  /* 0x0000000000007919 */ /* 0x000e220000002100 */
[----:B------:R-:W1:Y:S01]  /*0ec0*/  LDC.64 R2, c[0x0][0x380] ;  /* 0x0000e000ff027b82 */ /* 0x000e620000000a00 */
[----:B0-----:R-:W-:-:S05]  /*0ed0*/  SHF.L.U32 R5, R0, 0x2, RZ ;  /* 0x0000000200057819 */ /* 0x001fca00000006ff */
[----:B-1----:R-:W-:-:S05]  /*0ee0*/  IMAD.WIDE.U32 R2, R5, 0x4, R2 ;  /* 0x0000000405027825 */ /* 0x002fca00078e0002 */
[----:B------:R-:W2:Y:S04]  /*0ef0*/  LDG.E.128.CONSTANT R4, desc[UR6][R2.64] ;  /* 0x0000000602047981 */ /* 0x000ea8000c1e9d00 */
[----:B------:R-:W3:Y:S04]  /*0f00*/  LDG.E.128.CONSTANT R8, desc[UR6][R2.64+0x1000] ;  /* 0x0010000602087981 */ /* 0x000ee8000c1e9d00 */
[----:B------:R-:W4:Y:S04]  /*0f10*/  LDG.E.128.CONSTANT R12, desc[UR6][R2.64+0x2000] ;  /* 0x00200006020c7981 */ /* 0x000f28000c1e9d00 */
[----:B------:R-:W5:Y:S01]  /*0f20*/  LDG.E.128.CONSTANT R16, desc[UR6][R2.64+0x3000] ;  /* 0x0030000602107981 */ /* 0x000f62000c1e9d00 */
[----:B------:R-:W-:Y:S01]  /*0f30*/  ISETP.GE.U32.AND P0, PT, R20, 0x2000, PT ;  /* 0x000020001400780c */ /* 0x000fe20003f06070 */
[----:B------:R-:W-:-:S02]  /*0f40*/  HFMA2 R23, -RZ, RZ, 0, 0.00048828125 ;  /* 0x00001000ff177431 */ /* 0x000fc400000001ff */
[----:B--2---:R-:W-:Y:S01]  /*0f50*/  FADD R4, R4, R5 ;  /* 0x0000000504047221 */ /* 0x004fe20000000000 */
[----:B------:R-:W-:Y:S01]  /*0f60*/  FADD R7, R6, R7 ;  /* 0x0000000706077221 */ /* 0x000fe20000000000 */
[----:B---3--:R-:W-:Y:S01]  /*0f70*/  FADD R8, R8, R9 ;  /* 0x0000000908087221 */ /* 0x008fe20000000000 */
[----:B------:R-:W-:Y:S02]  /*0f80*/  FADD R11, R10, R11 ;  /* 0x0000000b0a0b7221 */ /* 0x000fe40000000000 */
[----:B------:R-:W-:Y:S01]  /*0f90*/  FADD R4, R4, R7 ;  /* 0x0000000704047221 */ /* 0x000fe20000000000 */
[----:B----4-:R-:W-:Y:S01]  /*0fa0*/  FADD R12, R12, R13 ;  /* 0x0000000d0c0c7221 */ /* 0x010fe20000000000 */
[----:B------:R-:W-:Y:S01]  /*0fb0*/  FADD R15, R14, R15 ;  /* 0x0000000f0e0f7221 */ /* 0x000fe20000000000 */
[----:B------:R-:W-:Y:S01]  /*0fc0*/  FADD R11, R8, R11 ;  /* 0x0000000b080b7221 */ /* 0x000fe20000000000 */
[----:B-----5:R-:W-:Y:S01]  /*0fd0*/  FADD R16, R16, R17 ;  /* 0x0000001110107221 */ /* 0x020fe20000000000 */
[----:B------:R-:W-:Y:S01]  /*0fe0*/  FADD R19, R18, R19 ;  /* 0x0000001312137221 */ /* 0x000fe20000000000 */
[----:B------:R-:W-:Y:S01]  /*0ff0*/  FADD R12, R12, R15 ;  /* 0x0000000f0c0c7221 */ /* 0x000fe20000000000 */
[----:B------:R-:W-:-:S02]  /*1000*/  FADD R4, R4, R11 ;  /* 0x0000000b04047221 */ /* 0x000fc40000000000 */
[----:B------:R-:W-:-:S04]  /*1010*/  FADD R19, R16, R19 ;  /* 0x0000001310137221 */ /* 0x000fc80000000000 */
[----:B------:R-:W-:-:S04]  /*1020*/  FADD R19, R12, R19 ;  /* 0x000000130c137221 */ /* 0x000fc80000000000 */
[----:B------:R-:W-:Y:S01]  /*1030*/  FADD R21, R4, R19 ;  /* 0x0000001304157221 */ /* 0x000fe20000000000 */
[----:B------:R-:W-:Y:S06]  /*1040*/  @!P0 BRA `(.L_x_18) ;  /* 0x00000000007c8947 */ /* 0x000fec0003800000 */
[----:B------:R-:W0:Y:S01]  /*1050*/  LDC R24, c[0x0][0x390] ;  /* 0x0000e400ff187b82 */ /* 0x000e220000000800 */
[----:B------:R-:W-:Y:S02]  /*1060*/  IADD3 R22, PT, PT, R20, -0x1000, RZ ;  /* 0xfffff00014167810 */ /* 0x000fe40007ffe0ff */
[----:B------:R-:W-:-:S07]  /*1070*/  MOV R23, 0x1000 ;  /* 0x0000100000177802 */ /* 0x000fce0000000f00 */
.L_x_20:
[----:B------:R-:W-:-:S05]  /*1080*/  IMAD.WIDE R26, R23, 0x4, R2 ;  /* 0x00000004171a7825 */ /* 0x000fca00078e0202 */
[----:B------:R-:W2:Y:S04]  /*1090*/  LDG.E.128.CONSTANT R16, desc[UR6][R26.64+0x2000] ;  /* 0x002000061a107981 */ /* 0x000ea8000c1e9d00 */
[----:B------:R-:W3:Y:S04]  /*10a0*/  LDG.E.128.CONSTANT R4, desc[UR6][R26.64+0x3000] ;  /* 0x003000061a047981 */ /* 0x000ee8000c1e9d00 */
[----:B------:R-:W4:Y:S04]  /*10b0*/  LDG.E.128.CONSTANT R8, desc[UR6][R26.64] ;  /* 0x000000061a087981 */ /* 0x000f28000c1e9d00 */
[----:B------:R-:W5:Y:S01]  /*10c0*/  LDG.E.128.CONSTANT R12, desc[UR6][R26.64+0x1000] ;  /* 0x001000061a0c7981 */ /* 0x000f62000c1e9d00 */
[----:B0-----:R-:W-:Y:S01]  /*10d0*/  MOV R20, R24 ;  /* 0x0000001800147202 */ /* 0x001fe20000000f00 */
[----:B--2---:R-:W-:Y:S01]  /*10e0*/  FADD R17, R17, R18 ;  /* 0x0000001211117221 */ /* 0x004fe20000000000 */
[----:B---3--:R-:W-:-:S02]  /*10f0*/  FADD R18, R19, R4 ;  /* 0x0000000413127221 */ /* 0x008fc40000000000 */
[----:B------:R-:W-:Y:S01]  /*1100*/  IADD3 R4, PT, PT, -R23, R20, RZ ;  /* 0x0000001417047210 */ /* 0x000fe20007ffe1ff */
[----:B------:R-:W-:Y:S01]  /*1110*/  FADD R5, R5, R6 ;  /* 0x0000000605057221 */ /* 0x000fe20000000000 */
[----:B----4-:R-:W-:Y:S01]  /*1120*/  FADD R9, R9, R10 ;  /* 0x0000000a09097221 */ /* 0x010fe20000000000 */
[----:B------:R-:W-:Y:S01]  /*1130*/  FADD R8, R8, R21 ;  /* 0x0000001508087221 */ /* 0x000fe20000000000 */
[----:B------:R-:W-:Y:S01]  /*1140*/  ISETP.GE.AND P0, PT, R4, 0x1000, PT ;  /* 0x000010000400780c */ /* 0x000fe20003f06270 */
[----:B-----5:R-:W-:Y:S01]  /*1150*/  FADD R13, R13, R14 ;  /* 0x0000000e0d0d7221 */ /* 0x020fe20000000000 */
[----:B------:R-:W-:Y:S01]  /*1160*/  FADD R10, R11, R12 ;  /* 0x0000000c0b0a7221 */ /* 0x000fe20000000000 */
[----:B------:R-:W-:Y:S01]  /*1170*/  FADD R14, R15, R16 ;  /* 0x000000100f0e7221 */ /* 0x000fe20000000000 */
[----:B------:R-:W-:Y:S01]  /*1180*/  FADD R8, R8, R9 ;  /* 0x0000000908087221 */ /* 0x000fe20000000000 */
[----:B------:R-:W-:Y:S01]  /*1190*/  FADD R5, R18, R5 ;  /* 0x0000000512057221 */ /* 0x000fe20000000000 */
[----:B------:R-:W-:Y:S01]  /*11a0*/  FADD R13, R10, R13 ;  /* 0x0000000d0a0d7221 */ /* 0x000fe20000000000 */
[----:B------:R-:W-:-:S03]  /*11b0*/  FADD R14, R14, R17 ;  /* 0x000000110e0e7221 */ /* 0x000fc60000000000 */
[----:B------:R-:W-:Y:S01]  /*11c0*/  FADD R8, R8, R13 ;  /* 0x0000000d08087221 */ /* 0x000fe20000000000 */
[----:B------:R-:W-:-:S04]  /*11d0*/  FADD R5, R14, R5 ;  /* 0x000000050e057221 */ /* 0x000fc80000000000 */
[----:B------:R-:W-:-:S04]  /*11e0*/  FADD R5, R8, R5 ;  /* 0x0000000508057221 */ /* 0x000fc80000000000 */
[----:B------:R-:W-:Y:S01]  /*11f0*/  FADD R21, R7, R5 ;  /* 0x0000000507157221 */ /* 0x000fe20000000000 */
[----:B------:R-:W-:Y:S06]  /*1200*/  @!P0 BRA `(.L_x_19) ;  /* 0x0000000800308947 */ /* 0x000fec0003800000 */
[----:B------:R-:W-:-:S04]  /*1210*/  IADD3 R23, PT, PT, R23, 0x1000, RZ ;  /* 0x0000100017177810 */ /* 0x000fc80007ffe0ff */
[----:B------:R-:W-:-:S13]  /*1220*/  ISETP.GT.AND P0, PT, R23, R22, PT ;  /* 0x000000161700720c */ /* 0x000fda0003f04270 */
[----:B------:R-:W-:Y:S05]  /*1230*/  @!P0 BRA `(.L_x_20) ;  /* 0xfffffffc00908947 */ /* 0x000fea000383ffff */
.L_x_18:
[----:B------:R-:W-:-:S13]  /*1240*/  ISETP.GE.AND P0, PT, R23, R20, PT ;  /* 0x000000141700720c */ /* 0x000fda0003f06270 */
[----:B------:R-:W-:Y:S05]  /*1250*/  @P0 BRA `(.L_x_19) ;  /* 0x00000008001c0947 */ /* 0x000fea0003800000 */
[----:B------:R-:W-:Y:S01]  /*1260*/  IADD3 R9, PT, PT, -R23, R20, RZ ;  /* 0x0000001417097210 */ /* 0x000fe20007ffe1ff */
[----:B------:R-:W-:Y:S03]  /*1270*/  BSSY.RECONVERGENT B1, `(.L_x_19) ;  /* 0x0000085000017945 */ /* 0x000fe60003800200 */
[----:B------:R-:W-:-:S13]  /*1280*/  ISETP.GE.AND P0, PT, R0, R9, PT ;  /* 0x000000090000720c */ /* 0x000fda0003f06270 */
[----:B------:R-:W-:Y:S05]  /*1290*/  @P0 BRA `(.L_x_21) ;  /* 0x0000000800080947 */ /* 0x000fea0003800000 */
[-C--:B------:R-:W-:Y:S01]  /*12a0*/  LOP3.LUT R2, RZ, R0.reuse, RZ, 0x33, !PT ;  /* 0x00000000ff027212 */ /* 0x080fe200078e33ff */
[----:B------:R-:W-:Y:S01]  /*12b0*/  BSSY.RECONVERGENT B2, `(.L_x_22) ;  /* 0x0000015000027945 */ /* 0x000fe20003800200 */
[----:B------:R-:W-:Y:S02]  /*12c0*/  MOV R8, R0 ;  /* 0x0000000000087202 */ /* 0x000fe40000000f00 */
[----:B------:R-:W-:-:S04]  /*12d0*/  IADD3 R2, PT, PT, -R23, R20, R2 ;  /* 0x0000001417027210 */ /* 0x000fc80007ffe102 */
[C---:B------:R-:W-:Y:S02]  /*12e0*/  LOP3.LUT R3, R2.reuse, 0x300, RZ, 0xc0, !PT ;  /* 0x0000030002037812 */ /* 0x040fe400078ec0ff */
[----:B------:R-:W-:Y:S02]  /*12f0*/  ISETP.GE.U32.AND P1, PT, R2, 0x300, PT ;  /* 0x000003000200780c */ /* 0x000fe40003f26070 */
[----:B------:R-:W-:-:S13]  /*1300*/  ISETP.NE.AND P0, PT, R3, 0x300, PT ;  /* 0x000003000300780c */ /* 0x000fda0003f05270 */
[----:B------:R-:W-:Y:S05]  /*1310*/  @!P0 BRA `(.L_x_23) ;  /* 0x0000000000388947 */ /* 0x000fea0003800000 */
[----:B------:R-:W0:Y:S01]  /*1320*/  LDC.64 R4, c[0x0][0x380] ;  /* 0x0000e000ff047b82 */ /* 0x000e220000000a00 */
[----:B------:R-:W-:Y:S02]  /*1330*/  LEA.HI R2, R2, 0x1, RZ, 0x18 ;  /* 0x0000000102027811 */ /* 0x000fe400078fc0ff */
[----:B------:R-:W-:Y:S02]  /*1340*/  IADD3 R7, PT, PT, R0, R23, RZ ;  /* 0x0000001700077210 */ /* 0x000fe40007ffe0ff */
[----:B------:R-:W-:Y:S02]  /*1350*/  LOP3.LUT R2, R2, 0x3, RZ, 0xc0, !PT ;  /* 0x0000000302027812 */ /* 0x000fe400078ec0ff */
[----:B------:R-:W-:Y:S02]  /*1360*/  MOV R8, R0 ;  /* 0x0000000000087202 */ /* 0x000fe40000000f00 */
[----:B------:R-:W-:-:S07]  /*1370*/  IADD3 R6, PT, PT, -R2, RZ, RZ ;  /* 0x000000ff02067210 */ /* 0x000fce0007ffe1ff */
.L_x_24:
[----:B0-----:R-:W-:-:S06]  /*1380*/  IMAD.WIDE.U32 R2, R7, 0x4, R4 ;  /* 0x0000000407027825 */ /* 0x001fcc00078e0004 */
[----:B------:R-:W2:Y:S01]  /*1390*/  LDG.E.CONSTANT R2, desc[UR6][R2.64] ;  /* 0x0000000602027981 */ /* 0x000ea2000c1e9900 */
[----:B------:R-:W-:Y:S02]  /*13a0*/  IADD3 R6, PT, PT, R6, 0x1, RZ ;  /* 0x0000000106067810 */ /* 0x000fe40007ffe0ff */
[----:B------:R-:W-:Y:S02]  /*13b0*/  IADD3 R8, PT, PT, R8, 0x100, RZ ;  /* 0x0000010008087810 */ /* 0x000fe40007ffe0ff */
[----:B------:R-:W-:Y:S02]  /*13c0*/  ISETP.NE.AND P0, PT, R6, RZ, PT ;  /* 0x000000ff0600720c */ /* 0x000fe40003f05270 */
[----:B------:R-:W-:Y:S01]  /*13d0*/  IADD3 R7, PT, PT, R7, 0x100, RZ ;  /* 0x0000010007077810 */ /* 0x000fe20007ffe0ff */
[----:B--2---:R-:W-:-:S10]  /*13e0*/  FADD R21, R2, R21 ;  /* 0x0000001502157221 */ /* 0x004fd40000000000 */
[----:B------:R-:W-:Y:S05]  /*13f0*/  @P0 BRA `(.L_x_24) ;  /* 0xfffffffc00e00947 */ /* 0x000fea000383ffff */
.L_x_23:
[----:B------:R-:W-:Y:S05]  /*1400*/  BSYNC.RECONVERGENT B2 ;  /* 0x0000000000027941 */ /* 0x000fea0003800200 */
.L_x_22:
[----:B------:R-:W-:Y:S05]  /*1410*/  @!P1 BRA `(.L_x_21) ;  /* 0x0000000400a89947 */ /* 0x000fea0003800000 */
[----:B------:R-:W0:Y:S01]  /*1420*/  LDCU.64 UR4, c[0x0][0x380] ;  /* 0x00007000ff0477ac */ /* 0x000e220008000a00 */
[----:B------:R-:W-:Y:S01]  /*1430*/  IADD3 R5, PT, PT, R9, -R8, RZ ;  /* 0x8000000809057210 */ /* 0x000fe20007ffe0ff */
[----:B------:R-:W-:Y:S01]  /*1440*/  BSSY.RECONVERGENT B2, `(.L_x_25) ;  /* 0x000003b000027945 */ /* 0x000fe20003800200 */
[CC--:B------:R-:W-:Y:S02]  /*1450*/  IADD3 R3, P0, PT, R8.reuse, R23.reuse, RZ ;  /* 0x0000001708037210 */ /* 0x0c0fe40007f1e0ff */
[----:B------:R-:W-:Y:S02]  /*1460*/  ISETP.GT.AND P1, PT, R5, 0xc00, PT ;  /* 0x00000c000500780c */ /* 0x000fe40003f24270 */
[----:B------:R-:W-:Y:S02]  /*1470*/  IADD3.X R4, PT, PT, RZ, RZ, RZ, P0, !PT ;  /* 0x000000ffff047210 */ /* 0x000fe400007fe4ff */
[----:B------:R-:W-:Y:S02]  /*1480*/  IADD3 R11, PT, PT, R8, R23, RZ ;  /* 0x00000017080b7210 */ /* 0x000fe40007ffe0ff */
[----:B0-----:R-:W-:-:S04]  /*1490*/  LEA R2, P0, R3, UR4, 0x2 ;  /* 0x0000000403027c11 */ /* 0x001fc8000f8010ff */
[----:B------:R-:W-:Y:S02]  /*14a0*/  LEA.HI.X R3, R3, UR5, R4, 0x2, P0 ;  /* 0x0000000503037c11 */ /* 0x000fe400080f1404 */
[----:B------:R-:W-:-:S04]  /*14b0*/  IADD3 R2, P0, PT, R2, 0x800, RZ ;  /* 0x0000080002027810 */ /* 0x000fc80007f1e0ff */
[----:B------:R-:W-:Y:S02]  /*14c0*/  IADD3.X R3, PT, PT, RZ, R3, RZ, P0, !PT ;  /* 0x00000003ff037210 */ /* 0x000fe400007fe4ff */
[----:B------:R-:W-:Y:S01]  /*14d0*/  PLOP3.LUT P0, PT, PT, PT, PT, 0x80, 0x8 ;  /* 0x000000000008781c */ /* 0x000fe20003f0f070 */
[----:B------:R-:W-:-:S12]  /*14e0*/  @!P1 BRA `(.L_x_26) ;  /* 0x0000000000c09947 */ /* 0x000fd80003800000 */
[----:B------:R-:W-:Y:S02]  /*14f0*/  PLOP3.LUT P0, PT, PT, PT, PT, 0x8, 0x80 ;  /* 0x000000000080781c */ /* 0x000fe40003f0e170 */
[----:B------:R-:W-:-:S11]  /*1500*/  IADD3 R13, PT, PT, R9, -0xc00, RZ ;  /* 0xfffff400090d7810 */ /* 0x000fd60007ffe0ff */
.L_x_27:
[----:B------:R-:W0:Y:S01]  /*1510*/  LDC.64 R4, c[0x0][0x380] ;  /* 0x0000e000ff047b82 */ /* 0x000e220000000a00 */
[----:B------:R-:W2:Y:S01]  /*1520*/  LDG.E.CONSTANT R10, desc[UR6][R2.64+-0x400] ;  /* 0xfffc0006020a7981 */ /* 0x000ea2000c1e9900 */
[----:B------:R-:W-:-:S03]  /*1530*/  IADD3 R25, PT, PT, R11, 0x400, RZ ;  /* 0x000004000b197810 */ /* 0x000fc60007ffe0ff */
[----:B------:R-:W3:Y:S04]  /*1540*/  LDG.E.CONSTANT R19, desc[UR6][R2.64] ;  /* 0x0000000602137981 */ /* 0x000ee8000c1e9900 */
[----:B------:R-:W4:Y:S01]  /*1550*/  LDG.E.CONSTANT R18, desc[UR6][R2.64+0x400] ;  /* 0x0004000602127981 */ /* 0x000f22000c1e9900 */
[----:B------:R-:W-:-:S03]  /*1560*/  IADD3 R7, PT, PT, R11, 0x800, RZ ;  /* 0x000008000b077810 */ /* 0x000fc60007ffe0ff */
[----:B------:R-:W5:Y:S04]  /*1570*/  LDG.E.CONSTANT R16, desc[UR6][R2.64+0xc00] ;  /* 0x000c000602107981 */ /* 0x000f68000c1e9900 */
[----:B------:R-:W5:Y:S04]  /*1580*/  LDG.E.CONSTANT R15, desc[UR6][R2.64+0x1000] ;  /* 0x00100006020f7981 */ /* 0x000f68000c1e9900 */
[----:B------:R-:W5:Y:S01]  /*1590*/  LDG.E.CONSTANT R14, desc[UR6][R2.64+0x1400] ;  /* 0x00140006020e7981 */ /* 0x000f62000c1e9900 */
[----:B0-----:R-:W-:-:S03]  /*15a0*/  IMAD.WIDE.U32 R22, R11, 0x4, R4 ;  /* 0x000000040b167825 */ /* 0x001fc600078e0004 */
[----:B------:R-:W5:Y:S04]  /*15b0*/  LDG.E.CONSTANT R20, desc[UR6][R2.64+0x2000] ;  /* 0x0020000602147981 */ /* 0x000f68000c1e9900 */
[----:B------:R0:W2:Y:S01]  /*15c0*/  LDG.E.CONSTANT R12, desc[UR6][R22.64] ;  /* 0x00000006160c7981 */ /* 0x0000a2000c1e9900 */
[----:B------:R-:W-:-:S03]  /*15d0*/  IMAD.WIDE.U32 R24, R25, 0x4, R4 ;  /* 0x0000000419187825 */ /* 0x000fc600078e0004 */
[----:B------:R-:W5:Y:S04]  /*15e0*/  LDG.E.CONSTANT R26, desc[UR6][R2.64+0x3000] ;  /* 0x00300006021a7981 */ /* 0x000f68000c1e9900 */
[----:B------:R-:W5:Y:S01]  /*15f0*/  LDG.E.CONSTANT R17, desc[UR6][R24.64] ;  /* 0x0000000618117981 */ /* 0x000f62000c1e9900 */
[--C-:B------:R-:W-:Y:S01]  /*1600*/  IMAD.WIDE.U32 R6, R7, 0x4, R4.reuse ;  /* 0x0000000407067825 */ /* 0x100fe200078e0004 */
[----:B0-----:R-:W-:Y:S02]  /*1610*/  IADD3 R23, PT, PT, R11, 0xc00, RZ ;  /* 0x00000c000b177810 */ /* 0x001fe40007ffe0ff */
[----:B------:R-:W5:Y:S04]  /*1620*/  LDG.E.CONSTANT R22, desc[UR6][R2.64+0x1c00] ;  /* 0x001c000602167981 */ /* 0x000f68000c1e9900 */
[----:B------:R-:W5:Y:S01]  /*1630*/  LDG.E.CONSTANT R6, desc[UR6][R6.64] ;  /* 0x0000000606067981 */ /* 0x000f62000c1e9900 */
[----:B------:R-:W-:-:S03]  /*1640*/  IMAD.WIDE.U32 R4, R23, 0x4, R4 ;  /* 0x0000000417047825 */ /* 0x000fc600078e0004 */
[----:B------:R-:W5:Y:S04]  /*1650*/  LDG.E.CONSTANT R23, desc[UR6][R2.64+0x2400] ;  /* 0x0024000602177981 */ /* 0x000f68000c1e9900 */
[----:B------:R-:W5:Y:S04]  /*1660*/  LDG.E.CONSTANT R4, desc[UR6][R4.64] ;  /* 0x0000000604047981 */ /* 0x000f68000c1e9900 */
[----:B------:R-:W5:Y:S04]  /*1670*/  LDG.E.CONSTANT R24, desc[UR6][R2.64+0x2c00] ;  /* 0x002c000602187981 */ /* 0x000f68000c1e9900 */
[----:B------:R0:W5:Y:S01]  /*1680*/  LDG.E.CONSTANT R25, desc[UR6][R2.64+0x3400] ;  /* 0x0034000602197981 */ /* 0x000162000c1e9900 */
[----:B------:R-:W-:-:S04]  /*1690*/  IADD3 R8, PT, PT, R8, 0x1000, RZ ;  /* 0x0000100008087810 */ /* 0x000fc80007ffe0ff */
[----:B------:R-:W-:Y:S02]  /*16a0*/  ISETP.GE.AND P1, PT, R8, R13, PT ;  /* 0x0000000d0800720c */ /* 0x000fe40003f26270 */
[----:B0-----:R-:W-:Y:S02]  /*16b0*/  IADD3 R2, P2, PT, R2, 0x4000, RZ ;  /* 0x0000400002027810 */ /* 0x001fe40007f5e0ff */
[----:B------:R-:W-:Y:S02]  /*16c0*/  IADD3 R11, PT, PT, R11, 0x1000, RZ ;  /* 0x000010000b0b7810 */ /* 0x000fe40007ffe0ff */
[----:B------:R-:W-:Y:S01]  /*16d0*/  IADD3.X R3, PT, PT, RZ, R3, RZ, P2, !PT ;  /* 0x00000003ff037210 */ /* 0x000fe200017fe4ff */
[----:B--2---:R-:W-:-:S04]  /*16e0*/  FADD R21, R12, R21 ;  /* 0x000000150c157221 */ /* 0x004fc80000000000 */
[----:B------:R-:W-:-:S04]  /*16f0*/  FADD R10, R21, R10 ;  /* 0x0000000a150a7221 */ /* 0x000fc80000000000 */
[----:B---3--:R-:W-:-:S04]  /*1700*/  FADD R19, R10, R19 ;  /* 0x000000130a137221 */ /* 0x008fc80000000000 */
[----:B----4-:R-:W-:-:S04]  /*1710*/  FADD R18, R19, R18 ;  /* 0x0000001213127221 */ /* 0x010fc80000000000 */
[----:B-----5:R-:W-:-:S04]  /*1720*/  FADD R17, R18, R17 ;  /* 0x0000001112117221 */ /* 0x020fc80000000000 */
        /* <DEDUP_REMOVED lines=12> */
.L_x_26:
[----:B------:R-:W-:Y:S05]  /*17f0*/  BSYNC.RECONVERGENT B2 ;  /* 0x0000000000027941 */ /* 0x000fea0003800200 */
.L_x_25:
[----:B------:R-:W-:Y:S01]  /*1800*/  IADD3 R4, PT, PT, R9, -R8, RZ ;  /* 0x8000000809047210 */ /* 0x000fe20007ffe0ff */
[----:B------:R-:W-:Y:S03]  /*1810*/  BSSY.RECONVERGENT B2, `(.L_x_28) ;  /* 0x000001e000027945 */ /* 0x000fe60003800200 */
[----:B------:R-:W-:-:S13]  /*1820*/  ISETP.GT.AND P1, PT, R4, 0x400, PT ;  /* 0x000004000400780c */ /* 0x000fda0003f24270 */
[----:B------:R-:W-:Y:S05]  /*1830*/  @!P1 BRA `(.L_x_29) ;  /* 0x00000000006c9947 */ /* 0x000fea0003800000 */
[----:B------:R-:W0:Y:S01]  /*1840*/  LDC.64 R6, c[0x0][0x380] ;  /* 0x0000e000ff067b82 */ /* 0x000e220000000a00 */
[----:B------:R-:W2:Y:S01]  /*1850*/  LDG.E.CONSTANT R10, desc[UR6][R2.64+-0x400] ;  /* 0xfffc0006020a7981 */ /* 0x000ea2000c1e9900 */
[----:B------:R-:W-:-:S03]  /*1860*/  IADD3 R15, PT, PT, R11, 0x400, RZ ;  /* 0x000004000b0f7810 */ /* 0x000fc60007ffe0ff */
[----:B------:R-:W3:Y:S04]  /*1870*/  LDG.E.CONSTANT R13, desc[UR6][R2.64] ;  /* 0x00000006020d7981 */ /* 0x000ee8000c1e9900 */
[----:B------:R-:W4:Y:S04]  /*1880*/  LDG.E.CONSTANT R17, desc[UR6][R2.64+0xc00] ;  /* 0x000c000602117981 */ /* 0x000f28000c1e9900 */
[----:B------:R-:W5:Y:S04]  /*1890*/  LDG.E.CONSTANT R19, desc[UR6][R2.64+0x1000] ;  /* 0x0010000602137981 */ /* 0x000f68000c1e9900 */
[----:B------:R1:W5:Y:S01]  /*18a0*/  LDG.E.CONSTANT R23, desc[UR6][R2.64+0x1400] ;  /* 0x0014000602177981 */ /* 0x000362000c1e9900 */
[----:B0-----:R-:W-:-:S06]  /*18b0*/  IMAD.WIDE.U32 R4, R11, 0x4, R6 ;  /* 0x000000040b047825 */ /* 0x001fcc00078e0006 */
[----:B------:R-:W2:Y:S01]  /*18c0*/  LDG.E.CONSTANT R4, desc[UR6][R4.64] ;  /* 0x0000000604047981 */ /* 0x000ea2000c1e9900 */
[----:B------:R-:W-:-:S03]  /*18d0*/  IMAD.WIDE.U32 R6, R15, 0x4, R6 ;  /* 0x000000040f067825 */ /* 0x000fc600078e0006 */
[----:B------:R-:W4:Y:S04]  /*18e0*/  LDG.E.CONSTANT R15, desc[UR6][R2.64+0x400] ;  /* 0x00040006020f7981 */ /* 0x000f28000c1e9900 */
[----:B------:R-:W5:Y:S01]  /*18f0*/  LDG.E.CONSTANT R7, desc[UR6][R6.64] ;  /* 0x0000000606077981 */ /* 0x000f62000c1e9900 */
[----:B------:R-:W-:Y:S02]  /*1900*/  PLOP3.LUT P0, PT, PT, PT, PT, 0x8, 0x80 ;  /* 0x000000000080781c */ /* 0x000fe40003f0e170 */
[----:B------:R-:W-:Y:S02]  /*1910*/  IADD3 R8, PT, PT, R8, 0x800, RZ ;  /* 0x0000080008087810 */ /* 0x000fe40007ffe0ff */
[----:B------:R-:W-:Y:S01]  /*1920*/  IADD3 R11, PT, PT, R11, 0x800, RZ ;  /* 0x000008000b0b7810 */ /* 0x000fe20007ffe0ff */
[----:B--2---:R-:W-:-:S04]  /*1930*/  FADD R21, R21, R4 ;  /* 0x0000000415157221 */ /* 0x004fc80000000000 */
[----:B------:R-:W-:-:S04]  /*1940*/  FADD R10, R21, R10 ;  /* 0x0000000a150a7221 */ /* 0x000fc80000000000 */
[----:B---3--:R-:W-:-:S04]  /*1950*/  FADD R10, R10, R13 ;  /* 0x0000000d0a0a7221 */ /* 0x008fc80000000000 */
[----:B----4-:R-:W-:-:S04]  /*1960*/  FADD R10, R10, R15 ;  /* 0x0000000f0a0a7221 */ /* 0x010fc80000000000 */
[----:B-----5:R-:W-:Y:S01]  /*1970*/  FADD R10, R10, R7 ;  /* 0x000000070a0a7221 */ /* 0x020fe20000000000 */
[----:B------:R-:W-:-:S03]  /*1980*/  IADD3 R4, P1, PT, R2, 0x2000, RZ ;  /* 0x0000200002047810 */ /* 0x000fc60007f3e0ff */
[----:B------:R-:W-:Y:S01]  /*1990*/  FADD R10, R10, R17 ;  /* 0x000000110a0a7221 */ /* 0x000fe20000000000 */
[----:B------:R-:W-:-:S03]  /*19a0*/  IADD3.X R5, PT, PT, RZ, R3, RZ, P1, !PT ;  /* 0x00000003ff057210 */ /* 0x000fc60000ffe4ff */
[----:B------:R-:W-:Y:S01]  /*19b0*/  FADD R10, R10, R19 ;  /* 0x000000130a0a7221 */ /* 0x000fe20000000000 */
[----:B-1----:R-:W-:Y:S02]  /*19c0*/  MOV R2, R4 ;  /* 0x0000000400027202 */ /* 0x002fe40000000f00 */
[----:B------:R-:W-:Y:S01]  /*19d0*/  MOV R3, R5 ;  /* 0x0000000500037202 */ /* 0x000fe20000000f00 */
[----:B------:R-:W-:-:S07]  /*19e0*/  FADD R21, R10, R23 ;  /* 0x000000170a157221 */ /* 0x000fce0000000000 */
.L_x_29:
[----:B------:R-:W-:Y:S05]  /*19f0*/  BSYNC.RECONVERGENT B2 ;  /* 0x0000000000027941 */ /* 0x000fea0003800200 */
.L_x_28:
[----:B------:R-:W-:-:S13]  /*1a00*/  ISETP.LT.OR P0, PT, R8, R9, P0 ;  /* 0x000000090800720c */ /* 0x000fda0000701670 */
[----:B------:R-:W-:Y:S05]  /*1a10*/  @!P0 BRA `(.L_x_21) ;  /* 0x0000000000288947 */ /* 0x000fea0003800000 */
[----:B------:R-:W0:Y:S01]  /*1a20*/  LDC.64 R4, c[0x0][0x380] ;  /* 0x0000e000ff047b82 */ /* 0x000e220000000a00 */
[----:B------:R-:W2:Y:S04]  /*1a30*/  LDG.E.CONSTANT R6, desc[UR6][R2.64+-0x400] ;  /* 0xfffc000602067981 */ /* 0x000ea8000c1e9900 */
[----:B------:R-:W3:Y:S04]  /*1a40*/  LDG.E.CONSTANT R7, desc[UR6][R2.64] ;  /* 0x0000000602077981 */ /* 0x000ee8000c1e9900 */
[----:B------:R-:W4:Y:S01]  /*1a50*/  LDG.E.CONSTANT R9, desc[UR6][R2.64+0x400] ;  /* 0x0004000602097981 */ /* 0x000f22000c1e9900 */
[----:B0-----:R-:W-:-:S06]  /*1a60*/  IMAD.WIDE.U32 R4, R11, 0x4, R4 ;  /* 0x000000040b047825 */ /* 0x001fcc00078e0004 */
[----:B------:R-:W5:Y:S02]  /*1a70*/  LDG.E.CONSTANT R4, desc[UR6][R4.64] ;  /* 0x0000000604047981 */ /* 0x000f64000c1e9900 */
[----:B-----5:R-:W-:-:S04]  /*1a80*/  FADD R21, R21, R4 ;  /* 0x0000000415157221 */ /* 0x020fc80000000000 */
[----:B--2---:R-:W-:-:S04]  /*1a90*/  FADD R6, R21, R6 ;  /* 0x0000000615067221 */ /* 0x004fc80000000000 */
[----:B---3--:R-:W-:-:S04]  /*1aa0*/  FADD R6, R6, R7 ;  /* 0x0000000706067221 */ /* 0x008fc80000000000 */
[----:B----4-:R-:W-:-:S07]  /*1ab0*/  FADD R21, R6, R9 ;  /* 0x0000000906157221 */ /* 0x010fce0000000000 */
.L_x_21:
[----:B------:R-:W-:Y:S05]  /*1ac0*/  BSYNC.RECONVERGENT B1 ;  /* 0x0000000000017941 */ /* 0x000fea0003800200 */
.L_x_19:
[----:B------:R-:W0:Y:S01]  /*1ad0*/  SHFL.DOWN P0, R4, R21, 0x1, 0x1f ;  /* 0x08201f0015047f89 */ /* 0x000e220000000000 */
[----:B------:R-:W1:Y:S01]  /*1ae0*/  S2R R2, SR_LANEID ;  /* 0x0000000000027919 */ /* 0x000e620000000000 */
[----:B0-----:R-:W-:-:S05]  /*1af0*/  @P0 FADD R4, R4, R21 ;  /* 0x0000001504040221 */ /* 0x001fca0000000000 */
[----:B------:R-:W0:Y:S01]  /*1b00*/  SHFL.DOWN P0, R3, R4, 0x2, 0x1f ;  /* 0x08401f0004037f89 */ /* 0x000e220000000000 */
[----:B-1----:R-:W-:-:S13]  /*1b10*/  ISETP.NE.AND P1, PT, R2, RZ, PT ;  /* 0x000000ff0200720c */ /* 0x002fda0003f25270 */
[----:B------:R-:W1:Y:S01]  /*1b20*/  @!P1 S2R R8, SR_CgaCtaId ;  /* 0x0000000000089919 */ /* 0x000e620000008800 */
[----:B------:R-:W-:Y:S01]  /*1b30*/  @!P1 MOV R7, 0x400 ;  /* 0x0000040000079802 */ /* 0x000fe20000000f00 */
[----:B0-----:R-:W-:Y:S01]  /*1b40*/  @P0 FADD R3, R4, R3 ;  /* 0x0000000304030221 */ /* 0x001fe20000000000 */
[----:B------:R-:W-:-:S04]  /*1b50*/  @!P1 SHF.R.U32.HI R4, RZ, 0x3, R0 ;  /* 0x00000003ff049819 */ /* 0x000fc80000011600 */
[----:B------:R-:W0:Y:S01]  /*1b60*/  SHFL.DOWN P0, R6, R3, 0x4, 0x1f ;  /* 0x08801f0003067f89 */ /* 0x000e220000000000 */
[----:B------:R-:W-:Y:S02]  /*1b70*/  @!P1 LOP3.LUT R4, R4, 0x7c, RZ, 0xc0, !PT ;  /* 0x0000007c04049812 */ /* 0x000fe400078ec0ff */
        /* <DEDUP_REMOVED lines=11> */
[----:B------:R-:W0:Y:S01]  /*1c30*/  S2UR UR5, SR_CgaCtaId ;  /* 0x00000000000579c3 */ /* 0x000e220000008800 */
[----:B------:R-:W-:Y:S02]  /*1c40*/  UMOV UR4, 0x400 ;  /* 0x0000040000047882 */ /* 0x000fe40000000000 */
[----:B0-----:R-:W-:-:S09]  /*1c50*/  ULEA UR4, UR5, UR4, 0x18 ;  /* 0x0000000405047291 */ /* 0x001fd2000f8ec0ff */
[----:B------:R-:W0:Y:S04]  /*1c60*/  LDS R3, [UR4+0xc] ;  /* 0x00000c04ff037984 */ /* 0x000e280008000800 */
[----:B---3--:R-:W1:Y:S04]  /*1c70*/  LDS.128 R4, [UR4+0x10] ;  /* 0x00001004ff047984 */ /* 0x008e680008000c00 */
[----:B------:R-:W2:Y:S01]  /*1c80*/  LDS.64 R8, [UR4+0x20] ;  /* 0x00002004ff087984 */ /* 0x000ea20008000a00 */
[----:B0-----:R-:W-:-:S04]  /*1c90*/  FADD R3, R2, R3 ;  /* 0x0000000302037221 */ /* 0x001fc80000000000 */
[----:B-1----:R-:W-:-:S04]  /*1ca0*/  FADD R4, R3, R4 ;  /* 0x0000000403047221 */ /* 0x002fc80000000000 */
[----:B------:R-:W-:-:S04]  /*1cb0*/  FADD R5, R4, R5 ;  /* 0x0000000504057221 */ /* 0x000fc80000000000 */
[----:B------:R-:W-:-:S04]  /*1cc0*/  FADD R6, R5, R6 ;  /* 0x0000000605067221 */ /* 0x000fc80000000000 */
[----:B------:R-:W-:-:S04]  /*1cd0*/  FADD R7, R6, R7 ;  /* 0x0000000706077221 */ /* 0x000fc80000000000 */
[----:B--2---:R-:W-:-:S04]  /*1ce0*/  FADD R8, R7, R8 ;  /* 0x0000000807087221 */ /* 0x004fc80000000000 */
[----:B------:R-:W-:Y:S01]  /*1cf0*/  FADD R2, R8, R9 ;  /* 0x0000000908027221 */ /* 0x000fe20000000000 */
[----:B------:R-:W-:Y:S06]  /*1d00*/  BRA `(.L_x_17) ;  /* 0x0000001c00587947 */ /* 0x000fec0003800000 */
.L_x_2:
        /* <DEDUP_REMOVED lines=12> */
.L_x_32:
[----:B------:R-:W-:Y:S05]  /*1dd0*/  BSYNC.RECONVERGENT B1 ;  /* 0x0000000000017941 */ /* 0x000fea0003800200 */
.L_x_31:
        /* <DEDUP_REMOVED lines=16> */
.L_x_37:
        /* <DEDUP_REMOVED lines=9> */
.L_x_36:
[----:B------:R-:W-:Y:S05]  /*1f70*/  BSYNC.RECONVERGENT B2 ;  /* 0x0000000000027941 */ /* 0x000fea0003800200 */
.L_x_35:
        /* <DEDUP_REMOVED lines=8> */
.L_x_40:
        /* <DEDUP_REMOVED lines=43> */
.L_x_39:
[----:B------:R-:W-:Y:S05]  /*22b0*/  BSYNC.RECONVERGENT B2 ;  /* 0x0000000000027941 */ /* 0x000fea0003800200 */
.L_x_38:
        /* <DEDUP_REMOVED lines=26> */
.L_x_42:
[----:B------:R-:W-:Y:S05]  /*2460*/  BSYNC.RECONVERGENT B2 ;  /* 0x0000000000027941 */ /* 0x000fea0003800200 */
.L_x_41:
        /* <DEDUP_REMOVED lines=12> */
.L_x_34:
[----:B------:R-:W-:Y:S05]  /*2530*/  BSYNC.RECONVERGENT B1 ;  /* 0x0000000000017941 */ /* 0x000fea0003800200 */
.L_x_33:
        /* <DEDUP_REMOVED lines=28> */
[----:B--2---:R-:W1:Y:S04]  /*2700*/  LDS.128 R4, [UR4+0x10] ;  /* 0x00001004ff047984 */ /* 0x004e680008000c00 */
        /* <DEDUP_REMOVED lines=9> */
.L_x_43:
        /* <DEDUP_REMOVED lines=35> */
[----:B------:R-:W1:Y:S04]  /*29d0*/  LDS R3, [UR4+0xc] ;  /* 0x00000c04ff037984 */ /* 0x000e680008000800 */
[----:B------:R-:W0:Y:S04]  /*29e0*/  LDS.128 R4, [UR4+0x10] ;  /* 0x00001004ff047984 */ /* 0x000e280008000c00 */
[----:B------:R-:W2:Y:S01]  /*29f0*/  LDS.64 R8, [UR4+0x20] ;  /* 0x00002004ff087984 */ /* 0x000ea20008000a00 */
[----:B-1----:R-:W-:Y:S01]  /*2a00*/  @P2 FADD R2, R2, R3 ;  /* 0x0000000302022221 */ /* 0x002fe20000000000 */
[----:B------:R-:W-:-:S03]  /*2a10*/  ISETP.GT.AND P2, PT, R20, 0xa0, PT ;  /* 0x000000a01400780c */ /* 0x000fc60003f44270 */
[----:B0-----:R-:W-:Y:S01]  /*2a20*/  @P4 FADD R2, R2, R4 ;  /* 0x0000000402024221 */ /* 0x001fe20000000000 */
[----:B------:R-:W-:-:S03]  /*2a30*/  ISETP.GT.AND P4, PT, R20, 0xc0, PT ;  /* 0x000000c01400780c */ /* 0x000fc60003f84270 */
[----:B------:R-:W-:Y:S01]  /*2a40*/  @P3 FADD R2, R2, R5 ;  /* 0x0000000502023221 */ /* 0x000fe20000000000 */
[----:B------:R-:W-:-:S03]  /*2a50*/  ISETP.GT.AND P3, PT, R20, 0xe0, PT ;  /* 0x000000e01400780c */ /* 0x000fc60003f64270 */
[----:B------:R-:W-:-:S04]  /*2a60*/  @P1 FADD R2, R2, R6 ;  /* 0x0000000602021221 */ /* 0x000fc80000000000 */
[----:B------:R-:W-:-:S04]  /*2a70*/  @P2 FADD R2, R2, R7 ;  /* 0x0000000702022221 */ /* 0x000fc80000000000 */
[----:B--2---:R-:W-:-:S04]  /*2a80*/  @P4 FADD R2, R2, R8 ;  /* 0x0000000802024221 */ /* 0x004fc80000000000 */
[----:B------:R-:W-:Y:S01]  /*2a90*/  @P3 FADD R2, R2, R9 ;  /* 0x0000000902023221 */ /* 0x000fe20000000000 */
[----:B------:R-:W-:Y:S06]  /*2aa0*/  BRA `(.L_x_17) ;  /* 0x0000000c00f07947 */ /* 0x000fec0003800000 */
.L_x_30:
[----:B------:R-:W0:Y:S01]  /*2ab0*/  S2R R0, SR_TID.X ;  /* 0x0000000000007919 */ /* 0x000e220000002100 */
[----:B------:R-:W0:Y:S02]  /*2ac0*/  LDC.64 R2, c[0x0][0x380] ;  /* 0x0000e000ff027b82 */ /* 0x000e240000000a00 */
[----:B0-----:R-:W-:-:S05]  /*2ad0*/  IMAD.WIDE.U32 R2, R0, 0x4, R2 ;  /* 0x0000000400027825 */ /* 0x001fca00078e0002 */
[----:B------:R-:W2:Y:S04]  /*2ae0*/  LDG.E.CONSTANT R19, desc[UR6][R2.64] ;  /* 0x0000000602137981 */ /* 0x000ea8000c1e9900 */
[----:B------:R-:W2:Y:S04]  /*2af0*/  LDG.E.CONSTANT R4, desc[UR6][R2.64+0x400] ;  /* 0x0004000602047981 */ /* 0x000ea8000c1e9900 */
[----:B------:R-:W3:Y:S04]  /*2b00*/  LDG.E.CONSTANT R5, desc[UR6][R2.64+0x800] ;  /* 0x0008000602057981 */ /* 0x000ee8000c1e9900 */
[----:B------:R-:W3:Y:S04]  /*2b10*/  LDG.E.CONSTANT R6, desc[UR6][R2.64+0xc00] ;  /* 0x000c000602067981 */ /* 0x000ee8000c1e9900 */
[----:B------:R-:W4:Y:S04]  /*2b20*/  LDG.E.CONSTANT R7, desc[UR6][R2.64+0x1000] ;  /* 0x0010000602077981 */ /* 0x000f28000c1e9900 */
[----:B------:R-:W4:Y:S04]  /*2b30*/  LDG.E.CONSTANT R8, desc[UR6][R2.64+0x1400] ;  /* 0x0014000602087981 */ /* 0x000f28000c1e9900 */
[----:B------:R-:W5:Y:S04]  /*2b40*/  LDG.E.CONSTANT R9, desc[UR6][R2.64+0x1800] ;  /* 0x0018000602097981 */ /* 0x000f68000c1e9900 */
        /* <DEDUP_REMOVED lines=8> */
[----:B------:R-:W5:Y:S01]  /*2bd0*/  LDG.E.CONSTANT R18, desc[UR6][R2.64+0x3c00] ;  /* 0x003c000602127981 */ /* 0x000f62000c1e9900 */
[----:B------:R-:W-:Y:S01]  /*2be0*/  ISETP.GE.U32.AND P0, PT, R20, 0x2000, PT ;  /* 0x000020001400780c */ /* 0x000fe20003f06070 */
[----:B--2---:R-:W-:Y:S01]  /*2bf0*/  FADD R4, R19, R4 ;  /* 0x0000000413047221 */ /* 0x004fe20000000000 */
[----:B---3--:R-:W-:-:S04]  /*2c00*/  FADD R5, R5, R6 ;  /* 0x0000000605057221 */ /* 0x008fc80000000000 */
[----:B------:R-:W-:Y:S01]  /*2c10*/  FADD R4, R4, R5 ;  /* 0x0000000504047221 */ /* 0x000fe20000000000 */
[----:B----4-:R-:W-:Y:S01]  /*2c20*/  FADD R7, R7, R8 ;  /* 0x0000000807077221 */ /* 0x010fe20000000000 */
[----:B-----5:R-:W-:-:S04]  /*2c30*/  FADD R10, R9, R10 ;  /* 0x0000000a090a7221 */ /* 0x020fc80000000000 */
[----:B------:R-:W-:Y:S01]  /*2c40*/  FADD R7, R7, R10 ;  /* 0x0000000a07077221 */ /* 0x000fe20000000000 */
[----:B------:R-:W-:-:S03]  /*2c50*/  FADD R11, R11, R12 ;  /* 0x0000000c0b0b7221 */ /* 0x000fc60000000000 */
[----:B------:R-:W-:Y:S01]  /*2c60*/  FADD R4, R4, R7 ;  /* 0x0000000704047221 */ /* 0x000fe20000000000 */
[----:B------:R-:W-:-:S04]  /*2c70*/  FADD R14, R13, R14 ;  /* 0x0000000e0d0e7221 */ /* 0x000fc80000000000 */
[----:B------:R-:W-:Y:S01]  /*2c80*/  FADD R11, R11, R14 ;  /* 0x0000000e0b0b7221 */ /* 0x000fe20000000000 */
[----:B------:R-:W-:Y:S01]  /*2c90*/  FADD R15, R15, R16 ;  /* 0x000000100f0f7221 */ /* 0x000fe20000000000 */
[----:B------:R-:W-:-:S04]  /*2ca0*/  FADD R18, R17, R18 ;  /* 0x0000001211127221 */ /* 0x000fc80000000000 */
[----:B------:R-:W-:-:S04]  /*2cb0*/  FADD R18, R15, R18 ;  /* 0x000000120f127221 */ /* 0x000fc80000000000 */
[----:B------:R-:W-:Y:S01]  /*2cc0*/  FADD R5, R11, R18 ;  /* 0x000000120b057221 */ /* 0x000fe20000000000 */
[----:B------:R-:W-:-:S03]  /*2cd0*/  HFMA2 R11, -RZ, RZ, 0, 0.00048828125 ;  /* 0x00001000ff0b7431 */ /* 0x000fc600000001ff */
[----:B------:R-:W-:Y:S01]  /*2ce0*/  FADD R8, R4, R5 ;  /* 0x0000000504087221 */ /* 0x000fe20000000000 */
[----:B------:R-:W-:Y:S06]  /*2cf0*/  @!P0 BRA `(.L_x_44) ;  /* 0x0000000000ac8947 */ /* 0x000fec0003800000 */
[----:B------:R-:W0:Y:S01]  /*2d00*/  LDC R7, c[0x0][0x390] ;  /* 0x0000e400ff077b82 */ /* 0x000e220000000800 */
[----:B------:R-:W-:Y:S02]  /*2d10*/  IADD3 R6, PT, PT, R20, -0x1000, RZ ;  /* 0xfffff00014067810 */ /* 0x000fe40007ffe0ff */
[----:B------:R-:W-:-:S07]  /*2d20*/  MOV R11, 0x1000 ;  /* 0x00001000000b7802 */ /* 0x000fce0000000f00 */
.L_x_46:
[----:B------:R-:W-:-:S05]  /*2d30*/  IMAD.WIDE R4, R11, 0x4, R2 ;  /* 0x000000040b047825 */ /* 0x000fca00078e0202 */
[----:B------:R-:W2:Y:S04]  /*2d40*/  LDG.E.CONSTANT R20, desc[UR6][R4.64+0x400] ;  /* 0x0004000604147981 */ /* 0x000ea8000c1e9900 */
[----:B------:R-:W2:Y:S04]  /*2d50*/  LDG.E.CONSTANT R21, desc[UR6][R4.64+0x800] ;  /* 0x0008000604157981 */ /* 0x000ea8000c1e9900 */
        /* <DEDUP_REMOVED lines=13> */
[----:B------:R1:W5:Y:S01]  /*2e30*/  LDG.E.CONSTANT R18, desc[UR6][R4.64+0x3c00] ;  /* 0x003c000604127981 */ /* 0x000362000c1e9900 */
[----:B--2---:R-:W-:Y:S01]  /*2e40*/  FADD R21, R20, R21 ;  /* 0x0000001514157221 */ /* 0x004fe20000000000 */
[----:B0-----:R-:W-:-:S04]  /*2e50*/  MOV R20, R7 ;  /* 0x0000000700147202 */ /* 0x001fc80000000f00 */
[----:B-1----:R-:W-:Y:S01]  /*2e60*/  IADD3 R4, PT, PT, -R11, R20, RZ ;  /* 0x000000140b047210 */ /* 0x002fe20007ffe1ff */
[----:B---3--:R-:W-:-:S03]  /*2e70*/  FADD R8, R19, R8 ;  /* 0x0000000813087221 */ /* 0x008fc60000000000 */
[----:B------:R-:W-:Y:S01]  /*2e80*/  ISETP.GE.AND P0, PT, R4, 0x1000, PT ;  /* 0x000010000400780c */ /* 0x000fe20003f06270 */
[----:B----4-:R-:W-:Y:S01]  /*2e90*/  FADD R22, R22, R23 ;  /* 0x0000001716167221 */ /* 0x010fe20000000000 */
[----:B------:R-:W-:Y:S01]  /*2ea0*/  FADD R8, R8, R21 ;  /* 0x0000001508087221 */ /* 0x000fe20000000000 */
[----:B-----5:R-:W-:-:S04]  /*2eb0*/  FADD R25, R24, R25 ;  /* 0x0000001918197221 */ /* 0x020fc80000000000 */
[----:B------:R-:W-:Y:S01]  /*2ec0*/  FADD R25, R22, R25 ;  /* 0x0000001916197221 */ /* 0x000fe20000000000 */
[----:B------:R-:W-:Y:S01]  /*2ed0*/  FADD R16, R16, R17 ;  /* 0x0000001110107221 */ /* 0x000fe20000000000 */
[----:B------:R-:W-:-:S04]  /*2ee0*/  FADD R15, R15, R10 ;  /* 0x0000000a0f0f7221 */ /* 0x000fc80000000000 */
[----:B------:R-:W-:Y:S01]  /*2ef0*/  FADD R15, R16, R15 ;  /* 0x0000000f100f7221 */ /* 0x000fe20000000000 */
[----:B------:R-:W-:Y:S01]  /*2f00*/  FADD R9, R14, R9 ;  /* 0x000000090e097221 */ /* 0x000fe20000000000 */
[----:B------:R-:W-:-:S04]  /*2f10*/  FADD R12, R13, R12 ;  /* 0x0000000c0d0c7221 */ /* 0x000fc80000000000 */
[----:B------:R-:W-:Y:S01]  /*2f20*/  FADD R12, R9, R12 ;  /* 0x0000000c090c7221 */ /* 0x000fe20000000000 */
[----:B------:R-:W-:-:S03]  /*2f30*/  FADD R8, R8, R25 ;  /* 0x0000001908087221 */ /* 0x000fc60000000000 */
[----:B------:R-:W-:-:S04]  /*2f40*/  FADD R15, R15, R12 ;  /* 0x0000000c0f0f7221 */ /* 0x000fc80000000000 */
[----:B------:R-:W-:-:S04]  /*2f50*/  FADD R15, R8, R15 ;  /* 0x0000000f080f7221 */ /* 0x000fc80000000000 */
[----:B------:R-:W-:Y:S01]  /*2f60*/  FADD R8, R18, R15 ;  /* 0x0000000f12087221 */ /* 0x000fe20000000000 */
[----:B------:R-:W-:Y:S06]  /*2f70*/  @!P0 BRA `(.L_x_45) ;  /* 0x0000000800308947 */ /* 0x000fec0003800000 */
[----:B------:R-:W-:-:S04]  /*2f80*/  IADD3 R11, PT, PT, R11, 0x1000, RZ ;  /* 0x000010000b0b7810 */ /* 0x000fc80007ffe0ff */
[----:B------:R-:W-:-:S13]  /*2f90*/  ISETP.GT.AND P0, PT, R11, R6, PT ;  /* 0x000000060b00720c */ /* 0x000fda0003f04270 */
[----:B------:R-:W-:Y:S05]  /*2fa0*/  @!P0 BRA `(.L_x_46) ;  /* 0xfffffffc00608947 */ /* 0x000fea000383ffff */
.L_x_44:
        /* <DEDUP_REMOVED lines=20> */
.L_x_50:
        /* <DEDUP_REMOVED lines=8> */
.L_x_49:
[----:B------:R-:W-:Y:S05]  /*3170*/  BSYNC.RECONVERGENT B2 ;  /* 0x0000000000027941 */ /* 0x000fea0003800200 */
.L_x_48:
        /* <DEDUP_REMOVED lines=16> */
.L_x_53:
[----:B------:R-:W0:Y:S01]  /*3280*/  LDC.64 R4, c[0x0][0x380] ;  /* 0x0000e000ff047b82 */ /* 0x000e220000000a00 */
[----:B------:R-:W2:Y:S01]  /*3290*/  LDG.E.CONSTANT R12, desc[UR6][R2.64+-0x400] ;  /* 0xfffc0006020c7981 */ /* 0x000ea2000c1e9900 */
[----:B------:R-:W-:-:S03]  /*32a0*/  IADD3 R25, PT, PT, R11, 0x400, RZ ;  /* 0x000004000b197810 */ /* 0x000fc60007ffe0ff */
[----:B------:R-:W3:Y:S04]  /*32b0*/  LDG.E.CONSTANT R20, desc[UR6][R2.64] ;  /* 0x0000000602147981 */ /* 0x000ee8000c1e9900 */
[----:B------:R-:W4:Y:S01]  /*32c0*/  LDG.E.CONSTANT R19, desc[UR6][R2.64+0x400] ;  /* 0x0004000602137981 */ /* 0x000f22000c1e9900 */
[----:B------:R-:W-:-:S03]  /*32d0*/  IADD3 R7, PT, PT, R11, 0x800, RZ ;  /* 0x000008000b077810 */ /* 0x000fc60007ffe0ff */
[----:B------:R-:W5:Y:S04]  /*32e0*/  LDG.E.CONSTANT R17, desc[UR6][R2.64+0xc00] ;  /* 0x000c000602117981 */ /* 0x000f68000c1e9900 */
[----:B------:R-:W5:Y:S01]  /*32f0*/  LDG.E.CONSTANT R16, desc[UR6][R2.64+0x1000] ;  /* 0x0010000602107981 */ /* 0x000f62000c1e9900 */
[----:B------:R-:W-:-:S03]  /*3300*/  IADD3 R23, PT, PT, R11, 0xc00, RZ ;  /* 0x00000c000b177810 */ /* 0x000fc60007ffe0ff */
[----:B------:R-:W5:Y:S01]  /*3310*/  LDG.E.CONSTANT R22, desc[UR6][R2.64+0x1c00] ;  /* 0x001c000602167981 */ /* 0x000f62000c1e9900 */
[----:B0-----:R-:W-:-:S03]  /*3320*/  IMAD.WIDE.U32 R14, R11, 0x4, R4 ;  /* 0x000000040b0e7825 */ /* 0x001fc600078e0004 */
[----:B------:R-:W5:Y:S04]  /*3330*/  LDG.E.CONSTANT R21, desc[UR6][R2.64+0x2000] ;  /* 0x0020000602157981 */ /* 0x000f68000c1e9900 */
[----:B------:R-:W5:Y:S04]  /*3340*/  LDG.E.CONSTANT R26, desc[UR6][R2.64+0x3000] ;  /* 0x00300006021a7981 */ /* 0x000f68000c1e9900 */
[----:B------:R-:W2:Y:S01]  /*3350*/  LDG.E.CONSTANT R15, desc[UR6][R14.64] ;  /* 0x000000060e0f7981 */ /* 0x000ea2000c1e9900 */
[----:B------:R-:W-:-:S05]  /*3360*/  IMAD.WIDE.U32 R24, R25, 0x4, R4 ;  /* 0x0000000419187825 */ /* 0x000fca00078e0004 */
[----:B------:R-:W5:Y:S01]  /*3370*/  LDG.E.CONSTANT R18, desc[UR6][R24.64] ;  /* 0x0000000618127981 */ /* 0x000f62000c1e9900 */
[----:B------:R-:W-:-:S03]  /*3380*/  IMAD.WIDE.U32 R6, R7, 0x4, R4 ;  /* 0x0000000407067825 */ /* 0x000fc600078e0004 */
        /* <DEDUP_REMOVED lines=29> */
.L_x_52:
[----:B------:R-:W-:Y:S05]  /*3560*/  BSYNC.RECONVERGENT B2 ;  /* 0x0000000000027941 */ /* 0x000fea0003800200 */
.L_x_51:
        /* <DEDUP_REMOVED lines=10> */
[----:B------:R-:W5:Y:S01]  /*3610*/  LDG.E.CONSTANT R23, desc[UR6][R2.64+0x1400] ;  /* 0x0014000602177981 */ /* 0x000f62000c1e9900 */
[----:B0-----:R-:W-:-:S06]  /*3620*/  IMAD.WIDE.U32 R4, R11, 0x4, R6 ;  /* 0x000000040b047825 */ /* 0x001fcc00078e0006 */
[----:B------:R0:W2:Y:S01]  /*3630*/  LDG.E.CONSTANT R5, desc[UR6][R4.64] ;  /* 0x0000000604057981 */ /* 0x0000a2000c1e9900 */
[----:B------:R-:W-:-:S03]  /*3640*/  IMAD.WIDE.U32 R6, R17, 0x4, R6 ;  /* 0x0000000411067825 */ /* 0x000fc600078e0006 */
[----:B------:R1:W4:Y:S04]  /*3650*/  LDG.E.CONSTANT R17, desc[UR6][R2.64+0x400] ;  /* 0x0004000602117981 */ /* 0x000328000c1e9900 */
[----:B------:R-:W5:Y:S01]  /*3660*/  LDG.E.CONSTANT R7, desc[UR6][R6.64] ;  /* 0x0000000606077981 */ /* 0x000f62000c1e9900 */
[----:B0-----:R-:W-:Y:S02]  /*3670*/  IADD3 R4, P1, PT, R2, 0x2000, RZ ;  /* 0x0000200002047810 */ /* 0x001fe40007f3e0ff */
[----:B------:R-:W-:Y:S02]  /*3680*/  PLOP3.LUT P0, PT, PT, PT, PT, 0x8, 0x80 ;  /* 0x000000000080781c */ /* 0x000fe40003f0e170 */
[----:B------:R-:W-:Y:S02]  /*3690*/  IADD3 R10, PT, PT, R10, 0x800, RZ ;  /* 0x000008000a0a7810 */ /* 0x000fe40007ffe0ff */
[----:B------:R-:W-:-:S02]  /*36a0*/  IADD3 R11, PT, PT, R11, 0x800, RZ ;  /* 0x000008000b0b7810 */ /* 0x000fc40007ffe0ff */
[----:B-1----:R-:W-:Y:S01]  /*36b0*/  MOV R2, R4 ;  /* 0x0000000400027202 */ /* 0x002fe20000000f00 */
[----:B--2---:R-:W-:-:S04]  /*36c0*/  FADD R8, R8, R5 ;  /* 0x0000000508087221 */ /* 0x004fc80000000000 */
[----:B------:R-:W-:-:S04]  /*36d0*/  FADD R8, R8, R13 ;  /* 0x0000000d08087221 */ /* 0x000fc80000000000 */
[----:B---3--:R-:W-:-:S04]  /*36e0*/  FADD R8, R8, R15 ;  /* 0x0000000f08087221 */ /* 0x008fc80000000000 */
[----:B----4-:R-:W-:-:S04]  /*36f0*/  FADD R8, R8, R17 ;  /* 0x0000001108087221 */ /* 0x010fc80000000000 */
[----:B-----5:R-:W-:-:S04]  /*3700*/  FADD R8, R8, R7 ;  /* 0x0000000708087221 */ /* 0x020fc80000000000 */
[----:B------:R-:W-:Y:S01]  /*3710*/  FADD R8, R8, R19 ;  /* 0x0000001308087221 */ /* 0x000fe20000000000 */
[----:B------:R-:W-:-:S03]  /*3720*/  IADD3.X R5, PT, PT, RZ, R3, RZ, P1, !PT ;  /* 0x00000003ff057210 */ /* 0x000fc60000ffe4ff */
[----:B------:R-:W-:Y:S01]  /*3730*/  FADD R8, R8, R21 ;  /* 0x0000001508087221 */ /* 0x000fe20000000000 */
[----:B------:R-:W-:-:S03]  /*3740*/  MOV R3, R5 ;  /* 0x0000000500037202 */ /* 0x000fc60000000f00 */
[----:B------:R-:W-:-:S07]  /*3750*/  FADD R8, R8, R23 ;  /* 0x0000001708087221 */ /* 0x000fce0000000000 */
.L_x_55:
[----:B------:R-:W-:Y:S05]  /*3760*/  BSYNC.RECONVERGENT B2 ;  /* 0x0000000000027941 */ /* 0x000fea0003800200 */
.L_x_54:
        /* <DEDUP_REMOVED lines=12> */
.L_x_47:
[----:B------:R-:W-:Y:S05]  /*3830*/  BSYNC.RECONVERGENT B1 ;  /* 0x0000000000017941 */ /* 0x000fea0003800200 */
.L_x_45:
        /* <DEDUP_REMOVED lines=25> */
[----:B0-----:R-:W0:Y:S04]  /*39d0*/  LDS R3, [UR4+0xc] ;  /* 0x00000c04ff037984 */ /* 0x001e280008000800 */
[----:B------:R-:W1:Y:S04]  /*39e0*/  LDS.128 R4, [UR4+0x10] ;  /* 0x00001004ff047984 */ /* 0x000e680008000c00 */
[----:B------:R-:W2:Y:S01]  /*39f0*/  LDS.64 R8, [UR4+0x20] ;  /* 0x00002004ff087984 */ /* 0x000ea20008000a00 */
[----:B0-----:R-:W-:-:S04]  /*3a00*/  FADD R3, R2, R3 ;  /* 0x0000000302037221 */ /* 0x001fc80000000000 */
[----:B-1----:R-:W-:-:S04]  /*3a10*/  FADD R4, R3, R4 ;  /* 0x0000000403047221 */ /* 0x002fc80000000000 */
[----:B------:R-:W-:-:S04]  /*3a20*/  FADD R5, R4, R5 ;  /* 0x0000000504057221 */ /* 0x000fc80000000000 */
[----:B------:R-:W-:-:S04]  /*3a30*/  FADD R6, R5, R6 ;  /* 0x0000000605067221 */ /* 0x000fc80000000000 */
[----:B------:R-:W-:-:S04]  /*3a40*/  FADD R7, R6, R7 ;  /* 0x0000000706077221 */ /* 0x000fc80000000000 */
[----:B--2---:R-:W-:-:S04]  /*3a50*/  FADD R8, R7, R8 ;  /* 0x0000000807087221 */ /* 0x004fc80000000000 */
[----:B------:R-:W-:-:S07]  /*3a60*/  FADD R2, R8, R9 ;  /* 0x0000000908027221 */ /* 0x000fce0000000000 */
.L_x_17:
[----:B------:R-:W-:Y:S05]  /*3a70*/  BSYNC.RECONVERGENT B0 ;  /* 0x0000000000007941 */ /* 0x000fea0003800200 */
.L_x_1:
[----:B------:R-:W-:Y:S05]  /*3a80*/  @P0 EXIT ;  /* 0x000000000000094d */ /* 0x000fea0003800000 */
[----:B------:R-:W5:Y:S01]  /*3a90*/  LDC.64 R4, c[0x0][0x388] ;  /* 0x0000e200ff047b82 */ /* 0x000f620000000a00 */
[----:B------:R-:W0:Y:S02]  /*3aa0*/  LDCU UR4, c[0x0][0x398] ;  /* 0x00007300ff0477ac */ /* 0x000e240008000800 */
[----:B0-----:R-:W-:-:S05]  /*3ab0*/  FADD R3, R2, UR4 ;  /* 0x0000000402037e21 */ /* 0x001fca0008000000 */
[----:B-----5:R-:W-:Y:S01]  /*3ac0*/  STG.E desc[UR6][R4.64], R3 ;  /* 0x0000000304007986 */ /* 0x020fe2000c101906 */
[----:B------:R-:W-:Y:S05]  /*3ad0*/  EXIT ;  /* 0x000000000000794d */ /* 0x000fea0003800000 */
.L_x_56:
[----:B------:R-:W-:-:S00]  /*3ae0*/  BRA `(.L_x_56) ;  /* 0xfffffffc00fc7947 */ /* 0x000fc0000383ffff */
[----:B------:R-:W-:-:S00]  /*3af0*/  NOP ;  /* 0x0000000000007918 */ /* 0x000fc00000000000 */
        /* <DEDUP_REMOVED lines=8> */
.L_x_125:


//--------------------- .text._ZN3cub18CUB_300001_SM_10006detail6reduce18DeviceReduceKernelINS2_10policy_hubIfyN4cuda3std3__44plusIvEEE10Policy1000EN6thrust24THRUST_300001_SM_1000_NS18transform_iteratorI12SetNanToZeroIfENSD_6detail15normal_iteratorINSD_10device_ptrIfEEEENSD_11use_defaultESM_EEyS9_fNS7_10__identityEEEvT0_PT3_T1_NS0_13GridEvenShareISS_EET2_T4_ --------------------------
	.section	.text._ZN3cub18CUB_300001_SM_10006detail6reduce18DeviceReduceKernelINS2_10policy_hubIfyN4cuda3std3__44plusIvEEE10Policy1000EN6thrust24THRUST_300001_SM_1000_NS18transform_iteratorI12SetNanToZeroIfENSD_6detail15normal_iteratorINSD_10device_ptrIfEEEENSD_11use_defaultESM_EEyS9_fNS7_10__identityEEEvT0_PT3_T1_NS0_13GridEvenShareISS_EET2_T4_,"ax",@progbits
	.align	128
        .global         _ZN3cub18CUB_300001_SM_10006detail6reduce18DeviceReduceKernelINS2_10policy_hubIfyN4cuda3std3__44plusIvEEE10Policy1000EN6thrust24THRUST_300001_SM_1000_NS18transform_iteratorI12SetNanToZeroIfENSD_6detail15normal_iteratorINSD_10device_ptrIfEEEENSD_11use_defaultESM_EEyS9_fNS7_10__identityEEEvT0_PT3_T1_NS0_13GridEvenShareISS_EET2_T4_
        .type           _ZN3cub18CUB_300001_SM_10006detail6reduce18DeviceReduceKernelINS2_10policy_hubIfyN4cuda3std3__44plusIvEEE10Policy1000EN6thrust24THRUST_300001_SM_1000_NS18transform_iteratorI12SetNanToZeroIfENSD_6detail15normal_iteratorINSD_10device_ptrIfEEEENSD_11use_defaultESM_EEyS9_fNS7_10__identityEEEvT0_PT3_T1_NS0_13GridEvenShareISS_EET2_T4_,@function
        .size           _ZN3cub18CUB_300001_SM_10006detail6reduce18DeviceReduceKernelINS2_10policy_hubIfyN4cuda3std3__44plusIvEEE10Policy1000EN6thrust24THRUST_300001_SM_1000_NS18transform_iteratorI12SetNanToZeroIfENSD_6detail15normal_iteratorINSD_10device_ptrIfEEEENSD_11use_defaultESM_EEyS9_fNS7_10__identityEEEvT0_PT3_T1_NS0_13GridEvenShareISS_EET2_T4_,(.L_x_126 - _ZN3cub18CUB_300001_SM_10006detail6reduce18DeviceReduceKernelINS2_10policy_hubIfyN4cuda3std3__44plusIvEEE10Policy1000EN6thrust24THRUST_300001_SM_1000_NS18transform_iteratorI12SetNanToZeroIfENSD_6detail15normal_iteratorINSD_10device_ptrIfEEEENSD_11use_defaultESM_EEyS9_fNS7_10__identityEEEvT0_PT3_T1_NS0_13GridEvenShareISS_EET2_T4_)
        .other          _ZN3cub18CUB_300001_SM_10006detail6reduce18DeviceReduceKernelINS2_10policy_hubIfyN4cuda3std3__44plusIvEEE10Policy1000EN6thrust24THRUST_300001_SM_1000_NS18transform_iteratorI12SetNanToZeroIfENSD_6detail15normal_iteratorINSD_10device_ptrIfEEEENSD_11use_defaultESM_EEyS9_fNS7_10__identityEEEvT0_PT3_T1_NS0_13GridEvenShareISS_EET2_T4_,@"STO_CUDA_ENTRY STV_DEFAULT"
_ZN3cub18CUB_300001_SM_10006detail6reduce18DeviceReduceKernelINS2_10policy_hubIfyN4cuda3std3__44plusIvEEE10Policy1000EN6thrust24THRUST_300001_SM_1000_NS18transform_iteratorI12SetNanToZeroIfENSD_6detail15normal_iteratorINSD_10device_ptrIfEEEENSD_11use_defaultESM_EEyS9_fNS7_10__identityEEEvT0_PT3_T1_NS0_13GridEvenShareISS_EET2_T4_:
.text._ZN3cub18CUB_300001_SM_10006detail6reduce18DeviceReduceKernelINS2_10policy_hubIfyN4cuda3std3__44plusIvEEE10Policy1000EN6thrust24THRUST_300001_SM_1000_NS18transform_iteratorI12SetNanToZeroIfENSD_6detail15normal_iteratorINSD_10device_ptrIfEEEENSD_11use_defaultESM_EEyS9_fNS7_10__identityEEEvT0_PT3_T1_NS0_13GridEvenShareISS_EET2_T4_:
[----:B------:R-:W-:Y:S08]  /*0000*/  LDC R1, c[0x0][0x37c] ;  /* 0x0000df00ff017b82 */ /* 0x000ff00000000800 */
[----:B------:R-:W0:Y:S01]  /*0010*/  S2UR UR18, SR_CTAID.X ;  /* 0x00000000001279c3 */ /* 0x000e220000002500 */
[----:B------:R-:W1:Y:S01]  /*0020*/  LDCU.64 UR4, c[0x0][0x3c0] ;  /* 0x00007800ff0477ac */ /* 0x000e620008000a00 */
[----:B------:R-:W-:Y:S01]  /*0030*/  BSSY.RECONVERGENT B0, `(.L_x_57) ;  /* 0x0000214000007945 */ /* 0x000fe20003800200 */
[----:B------:R-:W2:Y:S01]  /*0040*/  LDCU UR11, c[0x0][0x3c8] ;  /* 0x00007900ff0b77ac */ /* 0x000ea20008000800 */
[----:B------:R-:W3:Y:S01]  /*0050*/  LDCU.64 UR16, c[0x0][0x358] ;  /* 0x00006b00ff1077ac */ /* 0x000ee20008000a00 */
[----:B-1----:R-:W-:Y:S01]  /*0060*/  MOV R2, UR4 ;  /* 0x0000000400027c02 */ /* 0x002fe20008000f00 */
[----:B------:R-:W-:Y:S01]  /*0070*/  IMAD.U32 R3, RZ, RZ, UR5 ;  /* 0x00000005ff037e24 */ /* 0x000fe2000f8e00ff */
[----:B--2---:R-:W-:-:S02]  /*0080*/  USHF.L.U32 UR5, UR11, 0xc, URZ ;  /* 0x0000000c0b057899 */ /* 0x004fc400080006ff */
[----:B0-----:R-:W-:Y:S02]  /*0090*/  USHF.L.U32 UR9, UR18, 0xc, URZ ;  /* 0x0000000c12097899 */ /* 0x001fe400080006ff */
[----:B------:R-:W-:-:S04]  /*00a0*/  USHF.R.S32.HI UR4, URZ, 0x1f, UR5 ;  /* 0x0000001fff047899 */ /* 0x000fc80008011405 */
[----:B------:R-:W-:-:S04]  /*00b0*/  IADD3 R23, P1, PT, R2, -UR9, RZ ;  /* 0x8000000902177c10 */ /* 0x000fc8000ff3e0ff */
[----:B------:R-:W-:Y:S02]  /*00c0*/  ISETP.GT.U32.AND P0, PT, R23, 0xfff, PT ;  /* 0x00000fff1700780c */ /* 0x000fe40003f04070 */
[----:B------:R-:W-:-:S04]  /*00d0*/  IADD3.X R22, PT, PT, R3, -0x1, RZ, P1, !PT ;  /* 0xffffffff03167810 */ /* 0x000fc80000ffe4ff */
[----:B------:R-:W-:-:S13]  /*00e0*/  ISETP.GT.U32.AND.EX P0, PT, R22, RZ, PT, P0 ;  /* 0x000000ff1600720c */ /* 0x000fda0003f04100 */
[----:B---3--:R-:W-:Y:S05]  /*00f0*/  @P0 BRA `(.L_x_58) ;  /* 0x0000000c007c0947 */ /* 0x008fea0003800000 */
[----:B------:R-:W0:Y:S01]  /*0100*/  S2R R0, SR_TID.X ;  /* 0x0000000000007919 */ /* 0x000e220000002100 */
[----:B------:R-:W-:Y:S01]  /*0110*/  IADD3 R5, PT, PT, R2, -UR9, RZ ;  /* 0x8000000902057c10 */ /* 0x000fe2000fffe0ff */
[----:B------:R-:W-:Y:S01]  /*0120*/  BSSY.RECONVERGENT B1, `(.L_x_59) ;  /* 0x000000a000017945 */ /* 0x000fe20003800200 */
[----:B------:R-:W-:Y:S02]  /*0130*/  IMAD.MOV.U32 R4, RZ, RZ, RZ ;  /* 0x000000ffff047224 */ /* 0x000fe400078e00ff */
[----:B0-----:R-:W-:Y:S02]  /*0140*/  ISETP.GE.AND P0, PT, R0, R5, PT ;  /* 0x000000050000720c */ /* 0x001fe40003f06270 */
[----:B------:R-:W-:-:S11]  /*0150*/  MOV R6, R0 ;  /* 0x0000000000067202 */ /* 0x000fd60000000f00 */
[----:B------:R-:W-:Y:S05]  /*0160*/  @P0 BRA `(.L_x_60) ;  /* 0x0000000000140947 */ /* 0x000fea0003800000 */
[----:B------:R-:W0:Y:S01]  /*0170*/  LDC.64 R8, c[0x0][0x380] ;  /* 0x0000e000ff087b82 */ /* 0x000e220000000a00 */
[----:B------:R-:W-:-:S04]  /*0180*/  VIADD R3, R0, UR9 ;  /* 0x0000000900037c36 */ /* 0x000fc80008000000 */
[----:B0-----:R-:W-:-:S05]  /*0190*/  IMAD.WIDE.U32 R8, R3, 0x4, R8 ;  /* 0x0000000403087825 */ /* 0x001fca00078e0008 */
[----:B------:R0:W5:Y:S01]  /*01a0*/  LDG.E R4, desc[UR16][R8.64] ;  /* 0x0000001008047981 */ /* 0x000162000c1e1900 */
[----:B------:R-:W-:-:S07]  /*01b0*/  IADD3 R6, PT, PT, R0, 0x100, RZ ;  /* 0x0000010000067810 */ /* 0x000fce0007ffe0ff */
.L_x_60:
[----:B------:R-:W-:Y:S05]  /*01c0*/  BSYNC.RECONVERGENT B1 ;  /* 0x0000000000017941 */ /* 0x000fea0003800200 */
.L_x_59:
[----:B------:R-:W-:Y:S01]  /*01d0*/  ISETP.GE.AND P0, PT, R6, R5, PT ;  /* 0x000000050600720c */ /* 0x000fe20003f06270 */
[----:B------:R-:W-:-:S12]  /*01e0*/  BSSY.RECONVERGENT B1, `(.L_x_61) ;  /* 0x0000079000017945 */ /* 0x000fd80003800200 */
[----:B------:R-:W-:Y:S05]  /*01f0*/  @P0 BRA `(.L_x_62) ;  /* 0x0000000400dc0947 */ /* 0x000fea0003800000 */
[----:B------:R-:W-:Y:S01]  /*0200*/  LOP3.LUT R3, RZ, R6, RZ, 0x33, !PT ;  /* 0x00000006ff037212 */ /* 0x000fe200078e33ff */
[----:B------:R-:W-:Y:S03]  /*0210*/  BSSY.RECONVERGENT B2, `(.L_x_63) ;  /* 0x0000037000027945 */ /* 0x000fe60003800200 */
[----:B------:R-:W-:-:S04]  /*0220*/  IADD3 R3, PT, PT, R2, -UR9, R3 ;  /* 0x8000000902037c10 */ /* 0x000fc8000fffe003 */
[C---:B------:R-:W-:Y:S02]  /*0230*/  ISETP.GE.U32.AND P1, PT, R3.reuse, 0xf00, PT ;  /* 0x00000f000300780c */ /* 0x040fe40003f26070 */
[----:B------:R-:W-:-:S04]  /*0240*/  LEA.HI R7, R3, 0x1, RZ, 0x18 ;  /* 0x0000000103077811 */ /* 0x000fc800078fc0ff */
[----:B------:R-:W-:-:S04]  /*0250*/  LOP3.LUT R22, R7, 0xf, RZ, 0xc0, !PT ;  /* 0x0000000f07167812 */ /* 0x000fc800078ec0ff */
[----:B------:R-:W-:-:S03]  /*0260*/  ISETP.NE.AND P0, PT, R22, RZ, PT ;  /* 0x000000ff1600720c */ /* 0x000fc60003f05270 */
[----:B------:R-:W-:Y:S10]  /*0270*/  @!P1 BRA `(.L_x_64) ;  /* 0x0000000000c09947 */ /* 0x000ff40003800000 */
[----:B------:R-:W1:Y:S01]  /*0280*/  LDCU.64 UR6, c[0x0][0x380] ;  /* 0x00007000ff0677ac */ /* 0x000e620008000a00 */
[----:B------:R-:W-:Y:S01]  /*0290*/  IMAD.WIDE.U32 R2, R6, 0x4, RZ ;  /* 0x0000000406027825 */ /* 0x000fe200078e00ff */
[----:B------:R-:W-:Y:S01]  /*02a0*/  LOP3.LUT R11, R7, 0x1fffff0, RZ, 0xc0, !PT ;  /* 0x01fffff0070b7812 */ /* 0x000fe200078ec0ff */
[----:B------:R-:W-:-:S04]  /*02b0*/  UIMAD.WIDE.U32 UR4, UR18, 0x4000, URZ ;  /* 0x00004000120478a5 */ /* 0x000fc8000f8e00ff */
[----:B------:R-:W-:Y:S02]  /*02c0*/  IMAD.MOV R11, RZ, RZ, -R11 ;  /* 0x000000ffff0b7224 */ /* 0x000fe400078e0a0b */
[----:B------:R-:W-:Y:S02]  /*02d0*/  LOP3.LUT R2, R2, UR4, RZ, 0xfc, !PT ;  /* 0x0000000402027c12 */ /* 0x000fe4000f8efcff */
[----:B------:R-:W-:Y:S02]  /*02e0*/  LOP3.LUT R3, R3, UR5, RZ, 0xfc, !PT ;  /* 0x0000000503037c12 */ /* 0x000fe4000f8efcff */
[----:B-1----:R-:W-:-:S04]  /*02f0*/  IADD3 R2, P1, PT, R2, UR6, RZ ;  /* 0x0000000602027c10 */ /* 0x002fc8000ff3e0ff */
[----:B------:R-:W-:-:S04]  /*0300*/  IADD3 R2, P2, PT, R2, 0x2000, RZ ;  /* 0x0000200002027810 */ /* 0x000fc80007f5e0ff */
[----:B------:R-:W-:-:S09]  /*0310*/  IADD3.X R3, PT, PT, RZ, UR7, R3, P2, P1 ;  /* 0x00000007ff037c10 */ /* 0x000fd200097e2403 */
.L_x_65:
[----:B------:R-:W2:Y:S04]  /*0320*/  LDG.E R21, desc[UR16][R2.64+-0x2000] ;  /* 0xffe0001002157981 */ /* 0x000ea8000c1e1900 */
[----:B------:R-:W3:Y:S04]  /*0330*/  LDG.E R20, desc[UR16][R2.64+-0x1c00] ;  /* 0xffe4001002147981 */ /* 0x000ee8000c1e1900 */
[----:B------:R-:W4:Y:S04]  /*0340*/  LDG.E R23, desc[UR16][R2.64+-0x1800] ;  /* 0xffe8001002177981 */ /* 0x000f28000c1e1900 */
        /* <DEDUP_REMOVED lines=11> */
[----:B0-----:R-:W4:Y:S04]  /*0400*/  LDG.E R9, desc[UR16][R2.64+0x1800] ;  /* 0x0018001002097981 */ /* 0x001f28000c1e1900 */
[----:B------:R0:W4:Y:S01]  /*0410*/  LDG.E R8, desc[UR16][R2.64+0x1c00] ;  /* 0x001c001002087981 */ /* 0x000122000c1e1900 */
[----:B------:R-:W-:-:S02]  /*0420*/  IADD3 R11, PT, PT, R11, 0x10, RZ ;  /* 0x000000100b0b7810 */ /* 0x000fc40007ffe0ff */
[----:B------:R-:W-:Y:S02]  /*0430*/  IADD3 R6, PT, PT, R6, 0x1000, RZ ;  /* 0x0000100006067810 */ /* 0x000fe40007ffe0ff */
[----:B------:R-:W-:Y:S02]  /*0440*/  ISETP.NE.AND P1, PT, R11, RZ, PT ;  /* 0x000000ff0b00720c */ /* 0x000fe40003f25270 */
[----:B0-----:R-:W-:-:S05]  /*0450*/  IADD3 R2, P2, PT, R2, 0x4000, RZ ;  /* 0x0000400002027810 */ /* 0x001fca0007f5e0ff */
[----:B------:R-:W-:Y:S02]  /*0460*/  IMAD.X R3, RZ, RZ, R3, P2 ;  /* 0x000000ffff037224 */ /* 0x000fe400010e0603 */
        /* <DEDUP_REMOVED lines=16> */
[----:B------:R-:W-:Y:S06]  /*0570*/  @P1 BRA `(.L_x_65) ;  /* 0xfffffffc00681947 */ /* 0x000fec000383ffff */
.L_x_64:
[----:B------:R-:W-:Y:S05]  /*0580*/  BSYNC.RECONVERGENT B2 ;  /* 0x0000000000027941 */ /* 0x000fea0003800200 */
.L_x_63:
[----:B------:R-:W-:Y:S05]  /*0590*/  @!P0 BRA `(.L_x_62) ;  /* 0x0000000000f48947 */ /* 0x000fea0003800000 */
[----:B------:R-:W-:Y:S01]  /*05a0*/  ISETP.GE.U32.AND P0, PT, R22, 0x8, PT ;  /* 0x000000081600780c */ /* 0x000fe20003f06070 */
[----:B------:R-:W-:Y:S01]  /*05b0*/  BSSY.RECONVERGENT B2, `(.L_x_66) ;  /* 0x000001a000027945 */ /* 0x000fe20003800200 */
[----:B------:R-:W-:-:S04]  /*05c0*/  LOP3.LUT R10, R7, 0x7, RZ, 0xc0, !PT ;  /* 0x00000007070a7812 */ /* 0x000fc800078ec0ff */
[----:B------:R-:W-:-:S07]  /*05d0*/  ISETP.NE.AND P1, PT, R10, RZ, PT ;  /* 0x000000ff0a00720c */ /* 0x000fce0003f25270 */
[----:B------:R-:W-:Y:S06]  /*05e0*/  @!P0 BRA `(.L_x_67) ;  /* 0x0000000000588947 */ /* 0x000fec0003800000 */
[----:B------:R-:W1:Y:S01]  /*05f0*/  LDCU.64 UR4, c[0x0][0x380] ;  /* 0x00007000ff0477ac */ /* 0x000e620008000a00 */
[----:B------:R-:W-:-:S04]  /*0600*/  IADD3 R3, P0, PT, R6, UR9, RZ ;  /* 0x0000000906037c10 */ /* 0x000fc8000ff1e0ff */
[----:B0-----:R-:W-:Y:S02]  /*0610*/  LEA.HI.X.SX32 R8, R6, RZ, 0x1, P0 ;  /* 0x000000ff06087211 */ /* 0x001fe400000f0eff */
[----:B-1----:R-:W-:-:S04]  /*0620*/  LEA R2, P0, R3, UR4, 0x2 ;  /* 0x0000000403027c11 */ /* 0x002fc8000f8010ff */
[----:B------:R-:W-:-:S05]  /*0630*/  LEA.HI.X R3, R3, UR5, R8, 0x2, P0 ;  /* 0x0000000503037c11 */ /* 0x000fca00080f1408 */
[----:B------:R-:W2:Y:S04]  /*0640*/  LDG.E R9, desc[UR16][R2.64] ;  /* 0x0000001002097981 */ /* 0x000ea8000c1e1900 */
[----:B------:R-:W3:Y:S04]  /*0650*/  LDG.E R8, desc[UR16][R2.64+0x400] ;  /* 0x0004001002087981 */ /* 0x000ee8000c1e1900 */
[----:B------:R-:W4:Y:S04]  /*0660*/  LDG.E R11, desc[UR16][R2.64+0x800] ;  /* 0x00080010020b7981 */ /* 0x000f28000c1e1900 */
[----:B------:R-:W4:Y:S04]  /*0670*/  LDG.E R13, desc[UR16][R2.64+0xc00] ;  /* 0x000c0010020d7981 */ /* 0x000f28000c1e1900 */
[----:B------:R-:W4:Y:S04]  /*0680*/  LDG.E R15, desc[UR16][R2.64+0x1000] ;  /* 0x00100010020f7981 */ /* 0x000f28000c1e1900 */
[----:B------:R-:W4:Y:S04]  /*0690*/  LDG.E R17, desc[UR16][R2.64+0x1400] ;  /* 0x0014001002117981 */ /* 0x000f28000c1e1900 */
[----:B------:R-:W4:Y:S04]  /*06a0*/  LDG.E R19, desc[UR16][R2.64+0x1800] ;  /* 0x0018001002137981 */ /* 0x000f28000c1e1900 */
[----:B------:R-:W4:Y:S01]  /*06b0*/  LDG.E R21, desc[UR16][R2.64+0x1c00] ;  /* 0x001c001002157981 */ /* 0x000f22000c1e1900 */
[----:B------:R-:W-:-:S02]  /*06c0*/  VIADD R6, R6, 0x800 ;  /* 0x0000080006067836 */ /* 0x000fc40000000000 */
        /* <DEDUP_REMOVED lines=8> */
.L_x_67:
[----:B------:R-:W-:Y:S05]  /*0750*/  BSYNC.RECONVERGENT B2 ;  /* 0x0000000000027941 */ /* 0x000fea0003800200 */
.L_x_66:
        /* <DEDUP_REMOVED lines=14> */
[----:B------:R-:W4:Y:S01]  /*0840*/  LDG.E R13, desc[UR16][R2.64+0xc00] ;  /* 0x000c0010020d7981 */ /* 0x000f22000c1e1900 */
[----:B------:R-:W-:Y:S01]  /*0850*/  IADD3 R6, PT, PT, R6, 0x400, RZ ;  /* 0x0000040006067810 */ /* 0x000fe20007ffe0ff */
[----:B--2--5:R-:W-:-:S04]  /*0860*/  FADD R9, R4, R9 ;  /* 0x0000000904097221 */ /* 0x024fc80000000000 */
[----:B---3--:R-:W-:-:S04]  /*0870*/  FADD R8, R9, R8 ;  /* 0x0000000809087221 */ /* 0x008fc80000000000 */
[----:B----4-:R-:W-:-:S04]  /*0880*/  FADD R8, R8, R11 ;  /* 0x0000000b08087221 */ /* 0x010fc80000000000 */
[----:B------:R-:W-:-:S07]  /*0890*/  FADD R4, R8, R13 ;  /* 0x0000000d08047221 */ /* 0x000fce0000000000 */
.L_x_69:
[----:B------:R-:W-:Y:S05]  /*08a0*/  BSYNC.RECONVERGENT B2 ;  /* 0x0000000000027941 */ /* 0x000fea0003800200 */
.L_x_68:
[----:B------:R-:W-:Y:S05]  /*08b0*/  @!P1 BRA `(.L_x_62) ;  /* 0x00000000002c9947 */ /* 0x000fea0003800000 */
[----:B------:R-:W1:Y:S01]  /*08c0*/  LDC.64 R2, c[0x0][0x380] ;  /* 0x0000e000ff027b82 */ /* 0x000e620000000a00 */
[----:B0-----:R-:W-:Y:S01]  /*08d0*/  IMAD.U32 R9, RZ, RZ, UR18 ;  /* 0x00000012ff097e24 */ /* 0x001fe2000f8e00ff */
[----:B------:R-:W-:-:S03]  /*08e0*/  IADD3 R7, PT, PT, -R7, RZ, RZ ;  /* 0x000000ff07077210 */ /* 0x000fc60007ffe1ff */
[----:B-1----:R-:W-:-:S07]  /*08f0*/  IMAD.WIDE.U32 R2, R9, 0x4000, R2 ;  /* 0x0000400009027825 */ /* 0x002fce00078e0002 */
.L_x_70:
[----:B------:R-:W-:-:S06]  /*0900*/  IMAD.WIDE R8, R6, 0x4, R2 ;  /* 0x0000000406087825 */ /* 0x000fcc00078e0202 */
[----:B------:R-:W2:Y:S01]  /*0910*/  LDG.E R9, desc[UR16][R8.64] ;  /* 0x0000001008097981 */ /* 0x000ea2000c1e1900 */
[----:B------:R-:W-:Y:S01]  /*0920*/  VIADD R7, R7, 0x1 ;  /* 0x0000000107077836 */ /* 0x000fe20000000000 */
[----:B------:R-:W-:-:S04]  /*0930*/  IADD3 R6, PT, PT, R6, 0x100, RZ ;  /* 0x0000010006067810 */ /* 0x000fc80007ffe0ff */
[----:B------:R-:W-:Y:S01]  /*0940*/  ISETP.NE.AND P0, PT, R7, RZ, PT ;  /* 0x000000ff0700720c */ /* 0x000fe20003f05270 */
[----:B--2--5:R-:W-:-:S12]  /*0950*/  FADD R4, R9, R4 ;  /* 0x0000000409047221 */ /* 0x024fd80000000000 */
[----:B------:R-:W-:Y:S05]  /*0960*/  @P0 BRA `(.L_x_70) ;  /* 0xfffffffc00e40947 */ /* 0x000fea000383ffff */
.L_x_62:
[----:B------:R-:W-:Y:S05]  /*0970*/  BSYNC.RECONVERGENT B1 ;  /* 0x0000000000017941 */ /* 0x000fea0003800200 */
.L_x_61:
[----:B------:R-:W-:-:S13]  /*0980*/  ISETP.GE.AND P0, PT, R5, 0x100, PT ;  /* 0x000001000500780c */ /* 0x000fda0003f06270 */
[----:B------:R-:W-:Y:S05]  /*0990*/  @!P0 BRA `(.L_x_71) ;  /* 0x0000000000908947 */ /* 0x000fea0003800000 */
[----:B-----5:R-:W1:Y:S01]  /*09a0*/  SHFL.DOWN P0, R3, R4, 0x1, 0x1f ;  /* 0x08201f0004037f89 */ /* 0x020e620000000000 */
[----:B------:R-:W2:Y:S01]  /*09b0*/  S2R R2, SR_LANEID ;  /* 0x0000000000027919 */ /* 0x000ea20000000000 */
[----:B-1----:R-:W-:-:S05]  /*09c0*/  @P0 FADD R3, R3, R4 ;  /* 0x0000000403030221 */ /* 0x002fca0000000000 */
[----:B------:R-:W1:Y:S01]  /*09d0*/  SHFL.DOWN P0, R6, R3, 0x2, 0x1f ;  /* 0x08401f0003067f89 */ /* 0x000e620000000000 */
[----:B--2---:R-:W-:-:S13]  /*09e0*/  ISETP.NE.AND P1, PT, R2, RZ, PT ;  /* 0x000000ff0200720c */ /* 0x004fda0003f25270 */
[----:B0-----:R-:W0:Y:S01]  /*09f0*/  @!P1 S2R R9, SR_CgaCtaId ;  /* 0x0000000000099919 */ /* 0x001e220000008800 */
[----:B------:R-:W-:Y:S01]  /*0a00*/  @!P1 MOV R4, 0x400 ;  /* 0x0000040000049802 */ /* 0x000fe20000000f00 */
[----:B-1----:R-:W-:Y:S01]  /*0a10*/  @P0 FADD R6, R3, R6 ;  /* 0x0000000603060221 */ /* 0x002fe20000000000 */
[----:B------:R-:W-:-:S04]  /*0a20*/  @!P1 SHF.R.U32.HI R3, RZ, 0x3, R0 ;  /* 0x00000003ff039819 */ /* 0x000fc80000011600 */
[----:B------:R-:W1:Y:S01]  /*0a30*/  SHFL.DOWN P0, R5, R6, 0x4, 0x1f ;  /* 0x08801f0006057f89 */ /* 0x000e620000000000 */
[----:B------:R-:W-:Y:S02]  /*0a40*/  @!P1 LOP3.LUT R3, R3, 0x7c, RZ, 0xc0, !PT ;  /* 0x0000007c03039812 */ /* 0x000fe400078ec0ff */
[----:B0-----:R-:W-:Y:S01]  /*0a50*/  @!P1 LEA R4, R9, R4, 0x18 ;  /* 0x0000000409049211 */ /* 0x001fe200078ec0ff */
[----:B-1----:R-:W-:-:S04]  /*0a60*/  @P0 FADD R5, R6, R5 ;  /* 0x0000000506050221 */ /* 0x002fc80000000000 */
[----:B------:R-:W-:Y:S01]  /*0a70*/  @!P1 IMAD.IADD R3, R3, 0x1, R4 ;  /* 0x0000000103039824 */ /* 0x000fe200078e0204 */
        /* <DEDUP_REMOVED lines=11> */
[----:B--2---:R-:W0:Y:S04]  /*0b30*/  LDS R3, [UR4+0xc] ;  /* 0x00000c04ff037984 */ /* 0x004e280008000800 */
        /* <DEDUP_REMOVED lines=10> */
.L_x_71:
[----:B------:R-:W-:-:S04]  /*0be0*/  LOP3.LUT R2, R0, 0x3e0, RZ, 0xc0, !PT ;  /* 0x000003e000027812 */ /* 0x000fc800078ec0ff */
[----:B------:R-:W-:Y:S02]  /*0bf0*/  IADD3 R6, PT, PT, R2, 0x20, RZ ;  /* 0x0000002002067810 */ /* 0x000fe40007ffe0ff */
[----:B------:R-:W-:Y:S02]  /*0c00*/  LOP3.LUT R2, RZ, R2, RZ, 0x33, !PT ;  /* 0x00000002ff027212 */ /* 0x000fe400078e33ff */
[----:B------:R-:W-:-:S03]  /*0c10*/  ISETP.GT.AND P0, PT, R6, R5, PT ;  /* 0x000000050600720c */ /* 0x000fc60003f04270 */
[----:B------:R-:W-:-:S05]  /*0c20*/  IMAD.IADD R2, R5, 0x1, R2 ;  /* 0x0000000105027824 */ /* 0x000fca00078e0202 */
[----:B------:R-:W-:Y:S02]  /*0c30*/  SEL R3, R2, 0x1f, P0 ;  /* 0x0000001f02037807 */ /* 0x000fe40000000000 */
[----:B------:R-:W1:Y:S03]  /*0c40*/  S2R R2, SR_LANEID ;  /* 0x0000000000027919 */ /* 0x000e660000000000 */
[----:B-----5:R-:W2:Y:S02]  /*0c50*/  SHFL.DOWN P0, R6, R4, 0x1, R3 ;  /* 0x0820000004067989 */ /* 0x020ea40000000003 */
[----:B--2---:R-:W-:Y:S01]  /*0c60*/  @P0 FADD R6, R6, R4 ;  /* 0x0000000406060221 */ /* 0x004fe20000000000 */
[----:B-1----:R-:W-:-:S04]  /*0c70*/  ISETP.NE.AND P1, PT, R2, RZ, PT ;  /* 0x000000ff0200720c */ /* 0x002fc80003f25270 */
[----:B------:R-:W1:Y:S09]  /*0c80*/  SHFL.DOWN P0, R7, R6, 0x2, R3 ;  /* 0x0840000006077989 */ /* 0x000e720000000003 */
[----:B------:R-:W2:Y:S01]  /*0c90*/  @!P1 S2R R11, SR_CgaCtaId ;  /* 0x00000000000b9919 */ /* 0x000ea20000008800 */
[----:B------:R-:W-:-:S02]  /*0ca0*/  @!P1 MOV R10, 0x400 ;  /* 0x00000400000a9802 */ /* 0x000fc40000000f00 */
[----:B------:R-:W-:-:S04]  /*0cb0*/  @!P1 SHF.R.U32.HI R4, RZ, 0x3, R0 ;  /* 0x00000003ff049819 */ /* 0x000fc80000011600 */
[----:B------:R-:W-:Y:S01]  /*0cc0*/  @!P1 LOP3.LUT R4, R4, 0x7c, RZ, 0xc0, !PT ;  /* 0x0000007c04049812 */ /* 0x000fe200078ec0ff */
[----:B-1----:R-:W-:-:S05]  /*0cd0*/  @P0 FADD R7, R6, R7 ;  /* 0x0000000706070221 */ /* 0x002fca0000000000 */
[----:B0-----:R-:W0:Y:S01]  /*0ce0*/  SHFL.DOWN P0, R8, R7, 0x4, R3 ;  /* 0x0880000007087989 */ /* 0x001e220000000003 */
[----:B--2---:R-:W-:-:S04]  /*0cf0*/  @!P1 LEA R11, R11, R10, 0x18 ;  /* 0x0000000a0b0b9211 */ /* 0x004fc800078ec0ff */
        /* <DEDUP_REMOVED lines=17> */
[----:B------:R-:W0:Y:S04]  /*0e10*/  LDS R3, [UR4+0xc] ;  /* 0x00000c04ff037984 */ /* 0x000e280008000800 */
[----:B-1----:R-:W1:Y:S04]  /*0e20*/  LDS.128 R8, [UR4+0x10] ;  /* 0x00001004ff087984 */ /* 0x002e680008000c00 */
[----:B------:R-:W2:Y:S01]  /*0e30*/  LDS.64 R6, [UR4+0x20] ;  /* 0x00002004ff067984 */ /* 0x000ea20008000a00 */
[----:B0-----:R-:W-:Y:S01]  /*0e40*/  @P2 FADD R2, R2, R3 ;  /* 0x0000000302022221 */ /* 0x001fe20000000000 */
[----:B------:R-:W-:-:S03]  /*0e50*/  ISETP.GT.AND P2, PT, R5, 0xa0, PT ;  /* 0x000000a00500780c */ /* 0x000fc60003f44270 */
[----:B-1----:R-:W-:Y:S01]  /*0e60*/  @P4 FADD R2, R2, R8 ;  /* 0x0000000802024221 */ /* 0x002fe20000000000 */
        /* <DEDUP_REMOVED lines=8> */
.L_x_58:
[----:B------:R-:W0:Y:S01]  /*0ef0*/  S2R R0, SR_TID.X ;  /* 0x0000000000007919 */ /* 0x000e220000002100 */
[----:B------:R-:W1:Y:S01]  /*0f00*/  LDC.64 R4, c[0x0][0x380] ;  /* 0x0000e000ff047b82 */ /* 0x000e620000000a00 */
[----:B0-----:R-:W-:-:S05]  /*0f10*/  IADD3 R7, PT, PT, R0, UR9, RZ ;  /* 0x0000000900077c10 */ /* 0x001fca000fffe0ff */
[----:B-1----:R-:W-:-:S05]  /*0f20*/  IMAD.WIDE.U32 R4, R7, 0x4, R4 ;  /* 0x0000000407047825 */ /* 0x002fca00078e0004 */
[----:B------:R-:W2:Y:S04]  /*0f30*/  LDG.E R7, desc[UR16][R4.64] ;  /* 0x0000001004077981 */ /* 0x000ea8000c1e1900 */
[----:B------:R-:W2:Y:S04]  /*0f40*/  LDG.E R8, desc[UR16][R4.64+0x400] ;  /* 0x0004001004087981 */ /* 0x000ea8000c1e1900 */
[----:B------:R-:W3:Y:S04]  /*0f50*/  LDG.E R9, desc[UR16][R4.64+0x800] ;  /* 0x0008001004097981 */ /* 0x000ee8000c1e1900 */
[----:B------:R-:W3:Y:S04]  /*0f60*/  LDG.E R10, desc[UR16][R4.64+0xc00] ;  /* 0x000c0010040a7981 */ /* 0x000ee8000c1e1900 */
[----:B------:R-:W4:Y:S04]  /*0f70*/  LDG.E R11, desc[UR16][R4.64+0x1000] ;  /* 0x00100010040b7981 */ /* 0x000f28000c1e1900 */
[----:B------:R-:W4:Y:S04]  /*0f80*/  LDG.E R12, desc[UR16][R4.64+0x1400] ;  /* 0x00140010040c7981 */ /* 0x000f28000c1e1900 */
[----:B------:R-:W5:Y:S04]  /*0f90*/  LDG.E R13, desc[UR16][R4.64+0x1800] ;  /* 0x00180010040d7981 */ /* 0x000f68000c1e1900 */
        /* <DEDUP_REMOVED lines=8> */
[----:B------:R-:W5:Y:S01]  /*1020*/  LDG.E R21, desc[UR16][R4.64+0x3c00] ;  /* 0x003c001004157981 */ /* 0x000f62000c1e1900 */
[----:B------:R-:W-:-:S04]  /*1030*/  ISETP.GE.U32.AND P0, PT, R23, UR5, PT ;  /* 0x0000000517007c0c */ /* 0x000fc8000bf06070 */
[----:B------:R-:W-:Y:S01]  /*1040*/  ISETP.GE.U32.AND.EX P0, PT, R22, UR4, PT, P0 ;  /* 0x0000000416007c0c */ /* 0x000fe2000bf06100 */
        /* <DEDUP_REMOVED lines=13> */
[----:B------:R-:W-:-:S04]  /*1120*/  FADD R6, R15, R6 ;  /* 0x000000060f067221 */ /* 0x000fc80000000000 */
[----:B------:R-:W-:Y:S01]  /*1130*/  FADD R7, R7, R6 ;  /* 0x0000000607077221 */ /* 0x000fe20000000000 */
[----:B------:R-:W-:Y:S06]  /*1140*/  @!P0 BRA `(.L_x_73) ;  /* 0x0000000c00788947 */ /* 0x000fec0003800000 */
[----:B------:R-:W-:Y:S01]  /*1150*/  UIADD3 UR7, UP0, UPT, UR5, UR9, URZ ;  /* 0x0000000905077290 */ /* 0x000fe2000ff1e0ff */
[----:B------:R-:W-:Y:S01]  /*1160*/  IADD3 R23, P2, PT, R2, -0x1000, RZ ;  /* 0xfffff00002177810 */ /* 0x000fe20007f5e0ff */
[----:B------:R-:W0:Y:S01]  /*1170*/  LDCU.64 UR12, c[0x0][0x380] ;  /* 0x00007000ff0c77ac */ /* 0x000e220008000a00 */
[----:B------:R-:W-:Y:S02]  /*1180*/  LOP3.LUT R5, RZ, R0, RZ, 0x33, !PT ;  /* 0x00000000ff057212 */ /* 0x000fe400078e33ff */
[----:B------:R-:W-:Y:S01]  /*1190*/  IADD3.X R8, PT, PT, R3, -0x1, RZ, P2, !PT ;  /* 0xffffffff03087810 */ /* 0x000fe200017fe4ff */
[----:B------:R-:W-:Y:S01]  /*11a0*/  UIADD3.X UR8, UPT, UPT, URZ, UR4, URZ, UP0, !UPT ;  /* 0x00000004ff087290 */ /* 0x000fe200087fe4ff */
[----:B------:R-:W-:Y:S01]  /*11b0*/  ISETP.LT.U32.AND P0, PT, R23, UR7, PT ;  /* 0x0000000717007c0c */ /* 0x000fe2000bf01070 */
[----:B------:R-:W-:Y:S01]  /*11c0*/  UMOV UR6, UR5 ;  /* 0x0000000500067c82 */ /* 0x000fe20008000000 */
[----:B------:R-:W-:Y:S01]  /*11d0*/  IADD3 R9, P1, PT, R0, UR7, RZ ;  /* 0x0000000700097c10 */ /* 0x000fe2000ff3e0ff */
[----:B------:R-:W-:Y:S01]  /*11e0*/  UMOV UR4, URZ ;  /* 0x000000ff00047c82 */ /* 0x000fe20008000000 */
[----:B------:R-:W-:Y:S01]  /*11f0*/  IADD3 R5, PT, PT, R2, -UR5, R5 ;  /* 0x8000000502057c10 */ /* 0x000fe2000fffe005 */
[----:B------:R-:W-:Y:S01]  /*1200*/  IMAD.U32 R11, RZ, RZ, UR8 ;  /* 0x00000008ff0b7e24 */ /* 0x000fe2000f8e00ff */
[----:B------:R-:W-:Y:S01]  /*1210*/  IADD3.X R0, PT, PT, RZ, UR8, RZ, P1, !PT ;  /* 0x00000008ff007c10 */ /* 0x000fe20008ffe4ff */
[----:B------:R-:W-:-:S03]  /*1220*/  UMOV UR10, UR8 ;  /* 0x00000008000a7c82 */ /* 0x000fc60008000000 */
[----:B------:R-:W-:Y:S02]  /*1230*/  ISETP.GT.U32.AND.EX P0, PT, R11, R8, PT, P0 ;  /* 0x000000080b00720c */ /* 0x000fe40003f04100 */
[----:B0-----:R-:W-:-:S04]  /*1240*/  LEA R6, P2, R9, UR12, 0x2 ;  /* 0x0000000c09067c11 */ /* 0x001fc8000f8410ff */
[----:B------:R-:W-:Y:S02]  /*1250*/  IADD3 R6, P1, PT, R6, 0x2000, RZ ;  /* 0x0000200006067810 */ /* 0x000fe40007f3e0ff */
[----:B------:R-:W-:Y:S02]  /*1260*/  LEA.HI.X R9, R9, UR13, R0, 0x2, P2 ;  /* 0x0000000d09097c11 */ /* 0x000fe400090f1400 */
[----:B------:R-:W-:Y:S01]  /*1270*/  IADD3 R0, PT, PT, R5, -UR9, RZ ;  /* 0x8000000905007c10 */ /* 0x000fe2000fffe0ff */
[----:B------:R-:W-:Y:S02]  /*1280*/  UMOV UR9, UR7 ;  /* 0x0000000700097c82 */ /* 0x000fe40008000000 */
[----:B------:R-:W-:Y:S01]  /*1290*/  IMAD.X R9, RZ, RZ, R9, P1 ;  /* 0x000000ffff097224 */ /* 0x000fe200008e0609 */
[----:B------:R-:W-:Y:S06]  /*12a0*/  @P0 BRA `(.L_x_74) ;  /* 0x00000004000c0947 */ /* 0x000fec0003800000 */
[----:B------:R-:W0:Y:S01]  /*12b0*/  LDC.64 R2, c[0x0][0x3c0] ;  /* 0x0000f000ff027b82 */ /* 0x000e220000000a00 */
[----:B------:R-:W1:Y:S01]  /*12c0*/  LDCU UR11, c[0x0][0x3c8] ;  /* 0x00007900ff0b77ac */ /* 0x000e620008000800 */
[----:B------:R-:W2:Y:S01]  /*12d0*/  LDCU.64 UR12, c[0x0][0x380] ;  /* 0x00007000ff0c77ac */ /* 0x000ea20008000a00 */
[----:B------:R-:W-:Y:S01]  /*12e0*/  NOP ;  /* 0x0000000000007918 */ /* 0x000fe20000000000 */
.L_x_75:
[----:B------:R-:W3:Y:S02]  /*12f0*/  S2R R5, SR_TID.X ;  /* 0x0000000000057919 */ /* 0x000ee40000002100 */
[----:B---3--:R-:W-:-:S04]  /*1300*/  IADD3 R5, P0, PT, R5, UR7, RZ ;  /* 0x0000000705057c10 */ /* 0x008fc8000ff1e0ff */
[----:B------:R-:W-:Y:S02]  /*1310*/  IADD3.X R10, PT, PT, RZ, UR8, RZ, P0, !PT ;  /* 0x00000008ff0a7c10 */ /* 0x000fe400087fe4ff */
[----:B--2---:R-:W-:-:S04]  /*1320*/  LEA R4, P0, R5, UR12, 0x2 ;  /* 0x0000000c05047c11 */ /* 0x004fc8000f8010ff */
[----:B------:R-:W-:-:S05]  /*1330*/  LEA.HI.X R5, R5, UR13, R10, 0x2, P0 ;  /* 0x0000000d05057c11 */ /* 0x000fca00080f140a */
        /* <DEDUP_REMOVED lines=15> */
[----:B------:R0:W5:Y:S01]  /*1430*/  LDG.E R22, desc[UR16][R4.64+0x3c00] ;  /* 0x003c001004167981 */ /* 0x000162000c1e1900 */
[----:B-1----:R-:W-:-:S04]  /*1440*/  USHF.L.U32 UR14, UR11, 0xc, URZ ;  /* 0x0000000c0b0e7899 */ /* 0x002fc800080006ff */
[----:B------:R-:W-:Y:S02]  /*1450*/  USHF.R.S32.HI UR15, URZ, 0x1f, UR14 ;  /* 0x0000001fff0f7899 */ /* 0x000fe4000801140e */
[----:B------:R-:W-:-:S04]  /*1460*/  UIADD3 UR5, UP0, UPT, UR14, UR9, URZ ;  /* 0x000000090e057290 */ /* 0x000fc8000ff1e0ff */
[----:B------:R-:W-:Y:S01]  /*1470*/  UIADD3.X UR6, UPT, UPT, UR15, UR10, URZ, UP0, !UPT ;  /* 0x0000000a0f067290 */ /* 0x000fe200087fe4ff */
[----:B--2---:R-:W-:Y:S01]  /*1480*/  FADD R7, R24, R7 ;  /* 0x0000000718077221 */ /* 0x004fe20000000000 */
[----:B0-----:R-:W-:-:S04]  /*1490*/  IADD3 R24, P1, PT, R2, -UR7, RZ ;  /* 0x8000000702187c10 */ /* 0x001fc8000ff3e0ff */
[----:B------:R-:W-:Y:S02]  /*14a0*/  ISETP.GE.U32.AND P0, PT, R24, UR14, PT ;  /* 0x0000000e18007c0c */ /* 0x000fe4000bf06070 */
[----:B------:R-:W-:Y:S01]  /*14b0*/  IADD3.X R4, PT, PT, R3, ~UR8, RZ, P1, !PT ;  /* 0x8000000803047c10 */ /* 0x000fe20008ffe4ff */
[----:B---3--:R-:W-:-:S03]  /*14c0*/  FADD R26, R25, R26 ;  /* 0x0000001a191a7221 */ /* 0x008fc60000000000 */
[----:B------:R-:W-:Y:S01]  /*14d0*/  ISETP.GE.U32.AND.EX P0, PT, R4, UR15, PT, P0 ;  /* 0x0000000f04007c0c */ /* 0x000fe2000bf06100 */
        /* <DEDUP_REMOVED lines=12> */
[----:B------:R-:W-:-:S04]  /*15a0*/  FADD R7, R7, R10 ;  /* 0x0000000a07077221 */ /* 0x000fc80000000000 */
[----:B------:R-:W-:Y:S01]  /*15b0*/  FADD R7, R22, R7 ;  /* 0x0000000716077221 */ /* 0x000fe20000000000 */
[----:B------:R-:W-:Y:S06]  /*15c0*/  @!P0 BRA `(.L_x_73) ;  /* 0x0000000800588947 */ /* 0x000fec0003800000 */
[----:B------:R-:W-:Y:S02]  /*15d0*/  UIADD3 UR7, UP0, UPT, UR14, UR7, URZ ;  /* 0x000000070e077290 */ /* 0x000fe4000ff1e0ff */
[----:B------:R-:W-:Y:S01]  /*15e0*/  MOV R11, UR14 ;  /* 0x0000000e000b7c02 */ /* 0x000fe20008000f00 */
[----:B------:R-:W-:Y:S01]  /*15f0*/  UIADD3 UR4, UPT, UPT, UR4, 0x1, URZ ;  /* 0x0000000104047890 */ /* 0x000fe2000fffe0ff */
[----:B------:R-:W-:Y:S01]  /*1600*/  MOV R4, R6 ;  /* 0x0000000600047202 */ /* 0x000fe20000000f00 */
[----:B------:R-:W-:Y:S01]  /*1610*/  UIADD3.X UR8, UPT, UPT, UR15, UR8, URZ, UP0, !UPT ;  /* 0x000000080f087290 */ /* 0x000fe200087fe4ff */
[----:B------:R-:W-:Y:S01]  /*1620*/  MOV R5, R9 ;  /* 0x0000000900057202 */ /* 0x000fe20000000f00 */
[----:B------:R-:W-:Y:S01]  /*1630*/  UMOV UR9, UR5 ;  /* 0x0000000500097c82 */ /* 0x000fe20008000000 */
[----:B------:R-:W-:Y:S01]  /*1640*/  ISETP.LT.U32.AND P0, PT, R23, UR7, PT ;  /* 0x0000000717007c0c */ /* 0x000fe2000bf01070 */
[----:B------:R-:W-:Y:S01]  /*1650*/  UMOV UR10, UR6 ;  /* 0x00000006000a7c82 */ /* 0x000fe20008000000 */
[----:B------:R-:W-:Y:S01]  /*1660*/  IADD3 R0, PT, PT, R0, -UR14, RZ ;  /* 0x8000000e00007c10 */ /* 0x000fe2000fffe0ff */
[----:B------:R-:W-:-:S02]  /*1670*/  IMAD.U32 R13, RZ, RZ, UR8 ;  /* 0x00000008ff0d7e24 */ /* 0x000fc4000f8e00ff */
[----:B------:R-:W-:-:S03]  /*1680*/  IMAD.WIDE R4, R11, 0x4, R4 ;  /* 0x000000040b047825 */ /* 0x000fc600078e0204 */
[----:B------:R-:W-:Y:S01]  /*1690*/  ISETP.GT.U32.AND.EX P0, PT, R13, R8, PT, P0 ;  /* 0x000000080d00720c */ /* 0x000fe20003f04100 */
[----:B------:R-:W-:Y:S01]  /*16a0*/  IMAD.MOV.U32 R6, RZ, RZ, R4 ;  /* 0x000000ffff067224 */ /* 0x000fe200078e0004 */
[----:B------:R-:W-:-:S11]  /*16b0*/  MOV R9, R5 ;  /* 0x0000000500097202 */ /* 0x000fd60000000f00 */
[----:B------:R-:W-:Y:S05]  /*16c0*/  @!P0 BRA `(.L_x_75) ;  /* 0xfffffffc00088947 */ /* 0x000fea000383ffff */
[----:B------:R-:W-:-:S05]  /*16d0*/  UMOV UR6, UR14 ;  /* 0x0000000e00067c82 */ /* 0x000fca0008000000 */
.L_x_74:
[----:B------:R-:W0:Y:S01]  /*16e0*/  S2R R5, SR_TID.X ;  /* 0x0000000000057919 */ /* 0x000e220000002100 */
[C---:B------:R-:W-:Y:S01]  /*16f0*/  VIADD R4, R2.reuse, -UR7 ;  /* 0x8000000702047c36 */ /* 0x040fe20008000000 */
[----:B------:R-:W-:Y:S01]  /*1700*/  ISETP.LE.U32.AND P1, PT, R2, UR7, PT ;  /* 0x0000000702007c0c */ /* 0x000fe2000bf23070 */
[----:B------:R-:W-:Y:S01]  /*1710*/  BSSY.RECONVERGENT B1, `(.L_x_73) ;  /* 0x0000081000017945 */ /* 0x000fe20003800200 */
[----:B------:R-:W-:Y:S02]  /*1720*/  MOV R8, UR8 ;  /* 0x0000000800087c02 */ /* 0x000fe40008000f00 */
[----:B0-----:R-:W-:-:S04]  /*1730*/  ISETP.GE.AND P0, PT, R5, R4, PT ;  /* 0x000000040500720c */ /* 0x001fc80003f06270 */
[----:B------:R-:W-:-:S13]  /*1740*/  ISETP.GE.U32.OR.EX P0, PT, R8, R3, P0, P1 ;  /* 0x000000030800720c */ /* 0x000fda0000706510 */
[----:B------:R-:W-:Y:S05]  /*1750*/  @P0 BRA `(.L_x_76) ;  /* 0x0000000400f00947 */ /* 0x000fea0003800000 */
[----:B------:R-:W-:Y:S01]  /*1760*/  USHF.L.U32 UR5, UR18, 0xc, URZ ;  /* 0x0000000c12057899 */ /* 0x000fe200080006ff */
[----:B------:R-:W-:Y:S01]  /*1770*/  LOP3.LUT R3, RZ, R5, RZ, 0x33, !PT ;  /* 0x00000005ff037212 */ /* 0x000fe200078e33ff */
[----:B------:R-:W-:Y:S01]  /*1780*/  UIMAD UR14, UR4, UR11, URZ ;  /* 0x0000000b040e72a4 */ /* 0x000fe2000f8e02ff */
[----:B------:R-:W-:Y:S01]  /*1790*/  BSSY.RECONVERGENT B2, `(.L_x_77) ;  /* 0x0000037000027945 */ /* 0x000fe20003800200 */
[----:B------:R-:W-:Y:S01]  /*17a0*/  UIADD3 UR5, UPT, UPT, UR5, UR6, URZ ;  /* 0x0000000605057290 */ /* 0x000fe2000fffe0ff */
[----:B------:R-:W-:-:S03]  /*17b0*/  IMAD.MOV.U32 R4, RZ, RZ, R5 ;  /* 0x000000ffff047224 */ /* 0x000fc600078e0005 */
[----:B------:R-:W-:Y:S02]  /*17c0*/  MOV R11, UR14 ;  /* 0x0000000e000b7c02 */ /* 0x000fe40008000f00 */
[----:B------:R-:W-:-:S05]  /*17d0*/  IADD3 R2, PT, PT, R2, -UR5, R3 ;  /* 0x8000000502027c10 */ /* 0x000fca000fffe003 */
[----:B------:R-:W-:-:S05]  /*17e0*/  IMAD R2, R11, -0x1000, R2 ;  /* 0xfffff0000b027824 */ /* 0x000fca00078e0202 */
[C---:B------:R-:W-:Y:S02]  /*17f0*/  ISETP.GE.U32.AND P0, PT, R2.reuse, 0xf00, PT ;  /* 0x00000f000200780c */ /* 0x040fe40003f06070 */
[----:B------:R-:W-:-:S04]  /*1800*/  LEA.HI R19, R2, 0x1, RZ, 0x18 ;  /* 0x0000000102137811 */ /* 0x000fc800078fc0ff */
[----:B------:R-:W-:-:S04]  /*1810*/  LOP3.LUT R21, R19, 0xf, RZ, 0xc0, !PT ;  /* 0x0000000f13157812 */ /* 0x000fc800078ec0ff */
[----:B------:R-:W-:-:S03]  /*1820*/  ISETP.NE.AND P1, PT, R21, RZ, PT ;  /* 0x000000ff1500720c */ /* 0x000fc60003f25270 */
[----:B------:R-:W-:Y:S10]  /*1830*/  @!P0 BRA `(.L_x_78) ;  /* 0x0000000000b08947 */ /* 0x000ff40003800000 */
[----:B------:R-:W-:Y:S02]  /*1840*/  LEA.HI R2, R0, 0x1, RZ, 0x18 ;  /* 0x0000000100027811 */ /* 0x000fe400078fc0ff */
[----:B------:R-:W-:Y:S02]  /*1850*/  MOV R4, R5 ;  /* 0x0000000500047202 */ /* 0x000fe40000000f00 */
[----:B------:R-:W-:-:S04]  /*1860*/  LOP3.LUT R2, R2, 0x1fffff0, RZ, 0xc0, !PT ;  /* 0x01fffff002027812 */ /* 0x000fc800078ec0ff */
[----:B------:R-:W-:-:S07]  /*1870*/  IADD3 R8, PT, PT, -R2, RZ, RZ ;  /* 0x000000ff02087210 */ /* 0x000fce0007ffe1ff */
.L_x_79:
[----:B------:R-:W-:Y:S01]  /*1880*/  IMAD.MOV.U32 R2, RZ, RZ, R6 ;  /* 0x000000ffff027224 */ /* 0x000fe200078e0006 */
[----:B------:R-:W-:-:S05]  /*1890*/  MOV R3, R9 ;  /* 0x0000000900037202 */ /* 0x000fca0000000f00 */
[----:B------:R-:W2:Y:S04]  /*18a0*/  LDG.E R18, desc[UR16][R2.64+-0x2000] ;  /* 0xffe0001002127981 */ /* 0x000ea8000c1e1900 */
[----:B------:R-:W3:Y:S04]  /*18b0*/  LDG.E R17, desc[UR16][R2.64+-0x1c00] ;  /* 0xffe4001002117981 */ /* 0x000ee8000c1e1900 */
        /* <DEDUP_REMOVED lines=14> */
[----:B------:R-:W-:-:S02]  /*19a0*/  IADD3 R8, PT, PT, R8, 0x10, RZ ;  /* 0x0000001008087810 */ /* 0x000fc40007ffe0ff */
[----:B------:R-:W-:Y:S02]  /*19b0*/  IADD3 R4, PT, PT, R4, 0x1000, RZ ;  /* 0x0000100004047810 */ /* 0x000fe40007ffe0ff */
[----:B------:R-:W-:Y:S01]  /*19c0*/  ISETP.NE.AND P0, PT, R8, RZ, PT ;  /* 0x000000ff0800720c */ /* 0x000fe20003f05270 */
[----:B--2---:R-:W-:-:S04]  /*19d0*/  FADD R18, R18, R7 ;  /* 0x0000000712127221 */ /* 0x004fc80000000000 */
        /* <DEDUP_REMOVED lines=13> */
[----:B------:R-:W-:-:S03]  /*1ab0*/  IADD3 R6, P2, PT, R2, 0x4000, RZ ;  /* 0x0000400002067810 */ /* 0x000fc60007f5e0ff */
[----:B------:R-:W-:Y:S02]  /*1ac0*/  FADD R10, R10, R9 ;  /* 0x000000090a0a7221 */ /* 0x000fe40000000000 */
[----:B------:R-:W-:Y:S02]  /*1ad0*/  IMAD.X R9, RZ, RZ, R3, P2 ;  /* 0x000000ffff097224 */ /* 0x000fe400010e0603 */
[----:B------:R-:W-:Y:S01]  /*1ae0*/  FADD R7, R10, R5 ;  /* 0x000000050a077221 */ /* 0x000fe20000000000 */
[----:B------:R-:W-:Y:S06]  /*1af0*/  @P0 BRA `(.L_x_79) ;  /* 0xfffffffc00600947 */ /* 0x000fec000383ffff */
.L_x_78:
[----:B------:R-:W-:Y:S05]  /*1b00*/  BSYNC.RECONVERGENT B2 ;  /* 0x0000000000027941 */ /* 0x000fea0003800200 */
.L_x_77:
[----:B------:R-:W-:Y:S05]  /*1b10*/  @!P1 BRA `(.L_x_76) ;  /* 0x0000000400009947 */ /* 0x000fea0003800000 */
[----:B------:R-:W-:Y:S01]  /*1b20*/  ISETP.GE.U32.AND P0, PT, R21, 0x8, PT ;  /* 0x000000081500780c */ /* 0x000fe20003f06070 */
[----:B------:R-:W-:Y:S01]  /*1b30*/  BSSY.RECONVERGENT B2, `(.L_x_80) ;  /* 0x0000019000027945 */ /* 0x000fe20003800200 */
[----:B------:R-:W-:-:S04]  /*1b40*/  LOP3.LUT R9, R19, 0x7, RZ, 0xc0, !PT ;  /* 0x0000000713097812 */ /* 0x000fc800078ec0ff */
[----:B------:R-:W-:-:S07]  /*1b50*/  ISETP.NE.AND P1, PT, R9, RZ, PT ;  /* 0x000000ff0900720c */ /* 0x000fce0003f25270 */
[----:B------:R-:W-:Y:S06]  /*1b60*/  @!P0 BRA `(.L_x_81) ;  /* 0x0000000000548947 */ /* 0x000fec0003800000 */
[----:B------:R-:W-:-:S04]  /*1b70*/  IADD3 R3, P0, PT, R4, UR7, RZ ;  /* 0x0000000704037c10 */ /* 0x000fc8000ff1e0ff */
[----:B------:R-:W-:Y:S02]  /*1b80*/  IADD3.X R6, PT, PT, RZ, UR8, RZ, P0, !PT ;  /* 0x00000008ff067c10 */ /* 0x000fe400087fe4ff */
[----:B------:R-:W-:-:S04]  /*1b90*/  LEA R2, P0, R3, UR12, 0x2 ;  /* 0x0000000c03027c11 */ /* 0x000fc8000f8010ff */
[----:B------:R-:W-:-:S05]  /*1ba0*/  LEA.HI.X R3, R3, UR13, R6, 0x2, P0 ;  /* 0x0000000d03037c11 */ /* 0x000fca00080f1406 */
[----:B------:R-:W2:Y:S04]  /*1bb0*/  LDG.E R6, desc[UR16][R2.64] ;  /* 0x0000001002067981 */ /* 0x000ea8000c1e1900 */
[----:B------:R-:W3:Y:S04]  /*1bc0*/  LDG.E R5, desc[UR16][R2.64+0x400] ;  /* 0x0004001002057981 */ /* 0x000ee8000c1e1900 */
[----:B------:R-:W4:Y:S04]  /*1bd0*/  LDG.E R8, desc[UR16][R2.64+0x800] ;  /* 0x0008001002087981 */ /* 0x000f28000c1e1900 */
[----:B------:R-:W5:Y:S04]  /*1be0*/  LDG.E R10, desc[UR16][R2.64+0xc00] ;  /* 0x000c0010020a7981 */ /* 0x000f68000c1e1900 */
[----:B------:R-:W5:Y:S04]  /*1bf0*/  LDG.E R12, desc[UR16][R2.64+0x1000] ;  /* 0x00100010020c7981 */ /* 0x000f68000c1e1900 */
[----:B------:R-:W5:Y:S04]  /*1c00*/  LDG.E R14, desc[UR16][R2.64+0x1400] ;  /* 0x00140010020e7981 */ /* 0x000f68000c1e1900 */
[----:B------:R-:W5:Y:S04]  /*1c10*/  LDG.E R16, desc[UR16][R2.64+0x1800] ;  /* 0x0018001002107981 */ /* 0x000f68000c1e1900 */
[----:B------:R-:W5:Y:S01]  /*1c20*/  LDG.E R18, desc[UR16][R2.64+0x1c00] ;  /* 0x001c001002127981 */ /* 0x000f62000c1e1900 */
[----:B------:R-:W-:-:S02]  /*1c30*/  VIADD R4, R4, 0x800 ;  /* 0x0000080004047836 */ /* 0x000fc40000000000 */
[----:B--2---:R-:W-:-:S04]  /*1c40*/  FADD R6, R7, R6 ;  /* 0x0000000607067221 */ /* 0x004fc80000000000 */
[----:B---3--:R-:W-:-:S04]  /*1c50*/  FADD R5, R6, R5 ;  /* 0x0000000506057221 */ /* 0x008fc80000000000 */
[----:B----4-:R-:W-:-:S04]  /*1c60*/  FADD R5, R5, R8 ;  /* 0x0000000805057221 */ /* 0x010fc80000000000 */
[----:B-----5:R-:W-:-:S04]  /*1c70*/  FADD R5, R5, R10 ;  /* 0x0000000a05057221 */ /* 0x020fc80000000000 */
[----:B------:R-:W-:-:S04]  /*1c80*/  FADD R5, R5, R12 ;  /* 0x0000000c05057221 */ /* 0x000fc80000000000 */
[----:B------:R-:W-:-:S04]  /*1c90*/  FADD R5, R5, R14 ;  /* 0x0000000e05057221 */ /* 0x000fc80000000000 */
[----:B------:R-:W-:-:S04]  /*1ca0*/  FADD R5, R5, R16 ;  /* 0x0000001005057221 */ /* 0x000fc80000000000 */
[----:B------:R-:W-:-:S07]  /*1cb0*/  FADD R7, R5, R18 ;  /* 0x0000001205077221 */ /* 0x000fce0000000000 */
.L_x_81:
[----:B------:R-:W-:Y:S05]  /*1cc0*/  BSYNC.RECONVERGENT B2 ;  /* 0x0000000000027941 */ /* 0x000fea0003800200 */
.L_x_80:
[----:B------:R-:W-:Y:S05]  /*1cd0*/  @!P1 BRA `(.L_x_76) ;  /* 0x0000000000909947 */ /* 0x000fea0003800000 */
[----:B------:R-:W-:Y:S01]  /*1ce0*/  ISETP.GE.U32.AND P0, PT, R9, 0x4, PT ;  /* 0x000000040900780c */ /* 0x000fe20003f06070 */
[----:B------:R-:W-:Y:S01]  /*1cf0*/  BSSY.RECONVERGENT B2, `(.L_x_82) ;  /* 0x0000010000027945 */ /* 0x000fe20003800200 */
[----:B------:R-:W-:-:S11]  /*1d00*/  LOP3.LUT P1, RZ, R19, 0x3, RZ, 0xc0, !PT ;  /* 0x0000000313ff7812 */ /* 0x000fd6000782c0ff */
[----:B------:R-:W-:Y:S05]  /*1d10*/  @!P0 BRA `(.L_x_83) ;  /* 0x0000000000348947 */ /* 0x000fea0003800000 */
[----:B------:R-:W-:-:S04]  /*1d20*/  IADD3 R3, P0, PT, R4, UR7, RZ ;  /* 0x0000000704037c10 */ /* 0x000fc8000ff1e0ff */
[----:B------:R-:W-:Y:S02]  /*1d30*/  IADD3.X R6, PT, PT, RZ, UR8, RZ, P0, !PT ;  /* 0x00000008ff067c10 */ /* 0x000fe400087fe4ff */
[----:B------:R-:W-:-:S04]  /*1d40*/  LEA R2, P0, R3, UR12, 0x2 ;  /* 0x0000000c03027c11 */ /* 0x000fc8000f8010ff */
[----:B------:R-:W-:-:S05]  /*1d50*/  LEA.HI.X R3, R3, UR13, R6, 0x2, P0 ;  /* 0x0000000d03037c11 */ /* 0x000fca00080f1406 */
[----:B------:R-:W2:Y:S04]  /*1d60*/  LDG.E R6, desc[UR16][R2.64] ;  /* 0x0000001002067981 */ /* 0x000ea8000c1e1900 */
[----:B------:R-:W3:Y:S04]  /*1d70*/  LDG.E R5, desc[UR16][R2.64+0x400] ;  /* 0x0004001002057981 */ /* 0x000ee8000c1e1900 */
[----:B------:R-:W4:Y:S04]  /*1d80*/  LDG.E R8, desc[UR16][R2.64+0x800] ;  /* 0x0008001002087981 */ /* 0x000f28000c1e1900 */
[----:B------:R-:W5:Y:S01]  /*1d90*/  LDG.E R10, desc[UR16][R2.64+0xc00] ;  /* 0x000c0010020a7981 */ /* 0x000f62000c1e1900 */
[----:B------:R-:W-:Y:S01]  /*1da0*/  IADD3 R4, PT, PT, R4, 0x400, RZ ;  /* 0x0000040004047810 */ /* 0x000fe20007ffe0ff */
[----:B--2---:R-:W-:-:S04]  /*1db0*/  FADD R6, R7, R6 ;  /* 0x0000000607067221 */ /* 0x004fc80000000000 */
[----:B---3--:R-:W-:-:S04]  /*1dc0*/  FADD R5, R6, R5 ;  /* 0x0000000506057221 */ /* 0x008fc80000000000 */
[----:B----4-:R-:W-:-:S04]  /*1dd0*/  FADD R5, R5, R8 ;  /* 0x0000000805057221 */ /* 0x010fc80000000000 */
[----:B-----5:R-:W-:-:S07]  /*1de0*/  FADD R7, R5, R10 ;  /* 0x0000000a05077221 */ /* 0x020fce0000000000 */
.L_x_83:
[----:B------:R-:W-:Y:S05]  /*1df0*/  BSYNC.RECONVERGENT B2 ;  /* 0x0000000000027941 */ /* 0x000fea0003800200 */
.L_x_82:
[----:B------:R-:W-:Y:S05]  /*1e00*/  @!P1 BRA `(.L_x_76) ;  /* 0x0000000000449947 */ /* 0x000fea0003800000 */
[----:B------:R-:W-:Y:S02]  /*1e10*/  LOP3.LUT R0, R0, 0xffff, RZ, 0xc0, !PT ;  /* 0x0000ffff00007812 */ /* 0x000fe400078ec0ff */
[----:B------:R-:W-:Y:S02]  /*1e20*/  IADD3 R5, P0, PT, R4, UR9, RZ ;  /* 0x0000000904057c10 */ /* 0x000fe4000ff1e0ff */
[----:B------:R-:W-:Y:S02]  /*1e30*/  LEA.HI R0, R0, 0x1, RZ, 0x18 ;  /* 0x0000000100007811 */ /* 0x000fe400078fc0ff */
[----:B------:R-:W-:Y:S01]  /*1e40*/  LEA R4, P1, R5, UR12, 0x2 ;  /* 0x0000000c05047c11 */ /* 0x000fe2000f8210ff */
[----:B------:R-:W-:Y:S01]  /*1e50*/  IMAD.X R2, RZ, RZ, UR10, P0 ;  /* 0x0000000aff027e24 */ /* 0x000fe200080e06ff */
[----:B------:R-:W-:-:S04]  /*1e60*/  LOP3.LUT R0, R0, 0x3, RZ, 0xc0, !PT ;  /* 0x0000000300007812 */ /* 0x000fc800078ec0ff */
[----:B------:R-:W-:Y:S02]  /*1e70*/  LEA.HI.X R5, R5, UR13, R2, 0x2, P1 ;  /* 0x0000000d05057c11 */ /* 0x000fe400088f1402 */
[----:B------:R-:W-:-:S07]  /*1e80*/  IADD3 R0, PT, PT, -R0, RZ, RZ ;  /* 0x000000ff00007210 */ /* 0x000fce0007ffe1ff */
.L_x_84:
[----:B------:R-:W-:Y:S01]  /*1e90*/  MOV R2, R4 ;  /* 0x0000000400027202 */ /* 0x000fe20000000f00 */
[----:B------:R-:W-:-:S05]  /*1ea0*/  IMAD.MOV.U32 R3, RZ, RZ, R5 ;  /* 0x000000ffff037224 */ /* 0x000fca00078e0005 */
[----:B------:R-:W2:Y:S01]  /*1eb0*/  LDG.E R2, desc[UR16][R2.64] ;  /* 0x0000001002027981 */ /* 0x000ea2000c1e1900 */
[----:B------:R-:W-:Y:S02]  /*1ec0*/  IADD3 R0, PT, PT, R0, 0x1, RZ ;  /* 0x0000000100007810 */ /* 0x000fe40007ffe0ff */
[----:B------:R-:W-:Y:S02]  /*1ed0*/  IADD3 R4, P1, PT, R4, 0x400, RZ ;  /* 0x0000040004047810 */ /* 0x000fe40007f3e0ff */
[----:B------:R-:W-:Y:S02]  /*1ee0*/  ISETP.NE.AND P0, PT, R0, RZ, PT ;  /* 0x000000ff0000720c */ /* 0x000fe40003f05270 */
[----:B------:R-:W-:Y:S01]  /*1ef0*/  IADD3.X R5, PT, PT, RZ, R5, RZ, P1, !PT ;  /* 0x00000005ff057210 */ /* 0x000fe20000ffe4ff */
[----:B--2---:R-:W-:-:S10]  /*1f00*/  FADD R7, R2, R7 ;  /* 0x0000000702077221 */ /* 0x004fd40000000000 */
[----:B------:R-:W-:Y:S05]  /*1f10*/  @P0 BRA `(.L_x_84) ;  /* 0xfffffffc00dc0947 */ /* 0x000fea000383ffff */
.L_x_76:
[----:B------:R-:W-:Y:S05]  /*1f20*/  BSYNC.RECONVERGENT B1 ;  /* 0x0000000000017941 */ /* 0x000fea0003800200 */
.L_x_73:
[----:B------:R-:W0:Y:S01]  /*1f30*/  SHFL.DOWN P0, R0, R7, 0x1, 0x1f ;  /* 0x08201f0007007f89 */ /* 0x000e220000000000 */
[----:B------:R-:W1:Y:S01]  /*1f40*/  S2R R2, SR_LANEID ;  /* 0x0000000000027919 */ /* 0x000e620000000000 */
[----:B------:R-:W2:Y:S01]  /*1f50*/  S2R R8, SR_TID.X ;  /* 0x0000000000087919 */ /* 0x000ea20000002100 */
[----:B0-----:R-:W-:-:S05]  /*1f60*/  @P0 FADD R0, R0, R7 ;  /* 0x0000000700000221 */ /* 0x001fca0000000000 */
[----:B------:R-:W0:Y:S01]  /*1f70*/  SHFL.DOWN P0, R3, R0, 0x2, 0x1f ;  /* 0x08401f0000037f89 */ /* 0x000e220000000000 */
[----:B-1----:R-:W-:-:S13]  /*1f80*/  ISETP.NE.AND P1, PT, R2, RZ, PT ;  /* 0x000000ff0200720c */ /* 0x002fda0003f25270 */
[----:B------:R-:W1:Y:S01]  /*1f90*/  @!P1 S2R R9, SR_CgaCtaId ;  /* 0x0000000000099919 */ /* 0x000e620000008800 */
[----:B------:R-:W-:Y:S01]  /*1fa0*/  @!P1 MOV R6, 0x400 ;  /* 0x0000040000069802 */ /* 0x000fe20000000f00 */
[----:B0-----:R-:W-:Y:S01]  /*1fb0*/  @P0 FADD R3, R0, R3 ;  /* 0x0000000300030221 */ /* 0x001fe20000000000 */
[----:B--2---:R-:W-:-:S04]  /*1fc0*/  @!P1 SHF.R.U32.HI R0, RZ, 0x3, R8 ;  /* 0x00000003ff009819 */ /* 0x004fc80000011608 */
[----:B------:R-:W0:Y:S01]  /*1fd0*/  SHFL.DOWN P0, R4, R3, 0x4, 0x1f ;  /* 0x08801f0003047f89 */ /* 0x000e220000000000 */
[----:B------:R-:W-:Y:S02]  /*1fe0*/  @!P1 LOP3.LUT R0, R0, 0x7c, RZ, 0xc0, !PT ;  /* 0x0000007c00009812 */ /* 0x000fe400078ec0ff */
[----:B-1----:R-:W-:Y:S01]  /*1ff0*/  @!P1 LEA R9, R9, R6, 0x18 ;  /* 0x0000000609099211 */ /* 0x002fe200078ec0ff */
[----:B0-----:R-:W-:-:S04]  /*2000*/  @P0 FADD R4, R3, R4 ;  /* 0x0000000403040221 */ /* 0x001fc80000000000 */
        /* <DEDUP_REMOVED lines=13> */
[----:B------:R-:W2:Y:S04]  /*20e0*/  LDS.128 R4, [UR4+0x10] ;  /* 0x00001004ff047984 */ /* 0x000ea80008000c00 */
[----:B0-----:R-:W0:Y:S01]  /*20f0*/  LDS.64 R8, [UR4+0x20] ;  /* 0x00002004ff087984 */ /* 0x001e220008000a00 */
[----:B-1----:R-:W-:-:S04]  /*2100*/  FADD R3, R2, R3 ;  /* 0x0000000302037221 */ /* 0x002fc80000000000 */
[----:B--2---:R-:W-:-:S04]  /*2110*/  FADD R4, R3, R4 ;  /* 0x0000000403047221 */ /* 0x004fc80000000000 */
[----:B------:R-:W-:-:S04]  /*2120*/  FADD R5, R4, R5 ;  /* 0x0000000504057221 */ /* 0x000fc80000000000 */
[----:B------:R-:W-:-:S04]  /*2130*/  FADD R6, R5, R6 ;  /* 0x0000000605067221 */ /* 0x000fc80000000000 */
[----:B------:R-:W-:-:S04]  /*2140*/  FADD R7, R6, R7 ;  /* 0x0000000706077221 */ /* 0x000fc80000000000 */
[----:B0-----:R-:W-:-:S04]  /*2150*/  FADD R8, R7, R8 ;  /* 0x0000000807087221 */ /* 0x001fc80000000000 */
[----:B------:R-:W-:-:S07]  /*2160*/  FADD R2, R8, R9 ;  /* 0x0000000908027221 */ /* 0x000fce0000000000 */
.L_x_72:
[----:B------:R-:W-:Y:S05]  /*2170*/  BSYNC.RECONVERGENT B0 ;  /* 0x0000000000007941 */ /* 0x000fea0003800200 */
.L_x_57:
[----:B------:R-:W-:Y:S05]  /*2180*/  @P0 EXIT ;  /* 0x000000000000094d */ /* 0x000fea0003800000 */
[----:B------:R-:W3:Y:S02]  /*2190*/  LDCU.64 UR4, c[0x0][0x390] ;  /* 0x00007200ff0477ac */ /* 0x000ee40008000a00 */
[----:B---3--:R-:W-:-:S06]  /*21a0*/  UIMAD.WIDE.U32 UR4, UR18, 0x4, UR4 ;  /* 0x00000004120478a5 */ /* 0x008fcc000f8e0004 */
[----:B------:R-:W-:Y:S02]  /*21b0*/  MOV R4, UR4 ;  /* 0x0000000400047c02 */ /* 0x000fe40008000f00 */
[----:B------:R-:W-:-:S05]  /*21c0*/  MOV R5, UR5 ;  /* 0x0000000500057c02 */ /* 0x000fca0008000f00 */
[----:B------:R-:W-:Y:S01]  /*21d0*/  STG.E desc[UR16][R4.64], R2 ;  /* 0x0000000204007986 */ /* 0x000fe2000c101910 */
[----:B------:R-:W-:Y:S05]  /*21e0*/  EXIT ;  /* 0x000000000000794d */ /* 0x000fea0003800000 */
.L_x_85:
        /* <DEDUP_REMOVED lines=9> */
.L_x_126:


//--------------------- .text._ZN3cub18CUB_300001_SM_10006detail6reduce28DeviceReduceSingleTileKernelINS2_10policy_hubIfyN4cuda3std3__44plusIvEEE10Policy1000EN6thrust24THRUST_300001_SM_1000_NS18transform_iteratorI12SetNanToZeroIfENSD_6detail15normal_iteratorINSD_10device_ptrIfEEEENSD_11use_defaultESM_EESL_yS9_ffNS7_10__identityEEEvT0_T1_T2_T3_T4_T6_ --------------------------
	.section	.text._ZN3cub18CUB_300001_SM_10006detail6reduce28DeviceReduceSingleTileKernelINS2_10policy_hubIfyN4cuda3std3__44plusIvEEE10Policy1000EN6thrust24THRUST_300001_SM_1000_NS18transform_iteratorI12SetNanToZeroIfENSD_6detail15normal_iteratorINSD_10device_ptrIfEEEENSD_11use_defaultESM_EESL_yS9_ffNS7_10__identityEEEvT0_T1_T2_T3_T4_T6_,"ax",@progbits
	.align	128
        .global         _ZN3cub18CUB_300001_SM_10006detail6reduce28DeviceReduceSingleTileKernelINS2_10policy_hubIfyN4cuda3std3__44plusIvEEE10Policy1000EN6thrust24THRUST_300001_SM_1000_NS18transform_iteratorI12SetNanToZeroIfENSD_6detail15normal_iteratorINSD_10device_ptrIfEEEENSD_11use_defaultESM_EESL_yS9_ffNS7_10__identityEEEvT0_T1_T2_T3_T4_T6_
        .type           _ZN3cub18CUB_300001_SM_10006detail6reduce28DeviceReduceSingleTileKernelINS2_10policy_hubIfyN4cuda3std3__44plusIvEEE10Policy1000EN6thrust24THRUST_300001_SM_1000_NS18transform_iteratorI12SetNanToZeroIfENSD_6detail15normal_iteratorINSD_10device_ptrIfEEEENSD_11use_defaultESM_EESL_yS9_ffNS7_10__identityEEEvT0_T1_T2_T3_T4_T6_,@function
        .size           _ZN3cub18CUB_300001_SM_10006detail6reduce28DeviceReduceSingleTileKernelINS2_10policy_hubIfyN4cuda3std3__44plusIvEEE10Policy1000EN6thrust24THRUST_300001_SM_1000_NS18transform_iteratorI12SetNanToZeroIfENSD_6detail15normal_iteratorINSD_10device_ptrIfEEEENSD_11use_defaultESM_EESL_yS9_ffNS7_10__identityEEEvT0_T1_T2_T3_T4_T6_,(.L_x_127 - _ZN3cub18CUB_300001_SM_10006detail6reduce28DeviceReduceSingleTileKernelINS2_10policy_hubIfyN4cuda3std3__44plusIvEEE10Policy1000EN6thrust24THRUST_300001_SM_1000_NS18transform_iteratorI12SetNanToZeroIfENSD_6detail15normal_iteratorINSD_10device_ptrIfEEEENSD_11use_defaultESM_EESL_yS9_ffNS7_10__identityEEEvT0_T1_T2_T3_T4_T6_)
        .other          _ZN3cub18CUB_300001_SM_10006detail6reduce28DeviceReduceSingleTileKernelINS2_10policy_hubIfyN4cuda3std3__44plusIvEEE10Policy1000EN6thrust24THRUST_300001_SM_1000_NS18transform_iteratorI12SetNanToZeroIfENSD_6detail15normal_iteratorINSD_10device_ptrIfEEEENSD_11use_defaultESM_EESL_yS9_ffNS7_10__identityEEEvT0_T1_T2_T3_T4_T6_,@"STO_CUDA_ENTRY STV_DEFAULT"
_ZN3cub18CUB_300001_SM_10006detail6reduce28DeviceReduceSingleTileKernelINS2_10policy_hubIfyN4cuda3std3__44plusIvEEE10Policy1000EN6thrust24THRUST_300001_SM_1000_NS18transform_iteratorI12SetNanToZeroIfENSD_6detail15normal_iteratorINSD_10device_ptrIfEEEENSD_11use_defaultESM_EESL_yS9_ffNS7_10__identityEEEvT0_T1_T2_T3_T4_T6_:
.text._ZN3cub18CUB_300001_SM_10006detail6reduce28DeviceReduceSingleTileKernelINS2_10policy_hubIfyN4cuda3std3__44plusIvEEE10Policy1000EN6thrust24THRUST_300001_SM_1000_NS18transform_iteratorI12SetNanToZeroIfENSD_6detail15normal_iteratorINSD_10device_ptrIfEEEENSD_11use_defaultESM_EESL_yS9_ffNS7_10__identityEEEvT0_T1_T2_T3_T4_T6_:
[----:B------:R-:W-:Y:S01]  /*0000*/  LDC R1, c[0x0][0x37c] ;  /* 0x0000df00ff017b82 */ /* 0x000fe20000000800 */
[----:B------:R-:W0:Y:S01]  /*0010*/  LDCU.64 UR4, c[0x0][0x398] ;  /* 0x00007300ff0477ac */ /* 0x000e220008000a00 */
[----:B------:R-:W1:Y:S01]  /*0020*/  LDCU.64 UR6, c[0x0][0x358] ;  /* 0x00006b00ff0677ac */ /* 0x000e620008000a00 */
[----:B0-----:R-:W-:Y:S02]  /*0030*/  MOV R4, UR4 ;  /* 0x0000000400047c02 */ /* 0x001fe40008000f00 */
[----:B------:R-:W-:Y:S02]  /*0040*/  MOV R0, UR5 ;  /* 0x0000000500007c02 */ /* 0x000fe40008000f00 */
[----:B------:R-:W-:-:S04]  /*0050*/  ISETP.NE.U32.AND P0, PT, R4, RZ, PT ;  /* 0x000000ff0400720c */ /* 0x000fc80003f05070 */
[----:B------:R-:W-:-:S13]  /*0060*/  ISETP.NE.AND.EX P0, PT, R0, RZ, PT, P0 ;  /* 0x000000ff0000720c */ /* 0x000fda0003f05300 */
        /* <DEDUP_REMOVED lines=8> */
.L_x_86:
[----:B------:R-:W-:Y:S01]  /*00f0*/  ISETP.GT.U32.AND P0, PT, R4, 0xfff, PT ;  /* 0x00000fff0400780c */ /* 0x000fe20003f04070 */
[----:B------:R-:W-:Y:S03]  /*0100*/  BSSY.RECONVERGENT B0, `(.L_x_87) ;  /* 0x00001da000007945 */ /* 0x000fe60003800200 */
[----:B------:R-:W-:-:S13]  /*0110*/  ISETP.GT.U32.AND.EX P0, PT, R0, RZ, PT, P0 ;  /* 0x000000ff0000720c */ /* 0x000fda0003f04100 */
[----:B------:R-:W-:Y:S05]  /*0120*/  @P0 BRA `(.L_x_88) ;  /* 0x0000000c00640947 */ /* 0x000fea0003800000 */
[----:B------:R-:W0:Y:S01]  /*0130*/  S2R R5, SR_TID.X ;  /* 0x0000000000057919 */ /* 0x000e220000002100 */
[----:B------:R-:W-:Y:S01]  /*0140*/  BSSY.RECONVERGENT B1, `(.L_x_89) ;  /* 0x0000009000017945 */ /* 0x000fe20003800200 */
[----:B------:R-:W-:Y:S01]  /*0150*/  HFMA2 R6, -RZ, RZ, 0, 0 ;  /* 0x00000000ff067431 */ /* 0x000fe200000001ff */
[----:B0-----:R-:W-:Y:S01]  /*0160*/  ISETP.GE.U32.AND P0, PT, R5, R4, PT ;  /* 0x000000040500720c */ /* 0x001fe20003f06070 */
[----:B------:R-:W-:-:S12]  /*0170*/  IMAD.MOV.U32 R7, RZ, RZ, R5 ;  /* 0x000000ffff077224 */ /* 0x000fd800078e0005 */
[----:B------:R-:W-:Y:S05]  /*0180*/  @P0 BRA `(.L_x_90) ;  /* 0x0000000000100947 */ /* 0x000fea0003800000 */
[----:B------:R-:W0:Y:S02]  /*0190*/  LDC.64 R2, c[0x0][0x380] ;  /* 0x0000e000ff027b82 */ /* 0x000e240000000a00 */
[----:B0-----:R-:W-:-:S05]  /*01a0*/  IMAD.WIDE.U32 R2, R5, 0x4, R2 ;  /* 0x0000000405027825 */ /* 0x001fca00078e0002 */
[----:B------:R0:W5:Y:S01]  /*01b0*/  LDG.E R6, desc[UR6][R2.64] ;  /* 0x0000000602067981 */ /* 0x000162000c1e1900 */
[----:B------:R-:W-:-:S07]  /*01c0*/  IADD3 R7, PT, PT, R5, 0x100, RZ ;  /* 0x0000010005077810 */ /* 0x000fce0007ffe0ff */
.L_x_90:
[----:B------:R-:W-:Y:S05]  /*01d0*/  BSYNC.RECONVERGENT B1 ;  /* 0x0000000000017941 */ /* 0x000fea0003800200 */
.L_x_89:
[----:B------:R-:W-:Y:S01]  /*01e0*/  ISETP.GE.U32.AND P0, PT, R7, R4, PT ;  /* 0x000000040700720c */ /* 0x000fe20003f06070 */
[----:B------:R-:W-:-:S12]  /*01f0*/  BSSY.RECONVERGENT B1, `(.L_x_91) ;  /* 0x000006d000017945 */ /* 0x000fd80003800200 */
[----:B------:R-:W-:Y:S05]  /*0200*/  @P0 BRA `(.L_x_92) ;  /* 0x0000000400ac0947 */ /* 0x000fea0003800000 */
[----:B0-----:R-:W-:Y:S01]  /*0210*/  LOP3.LUT R3, RZ, R7, RZ, 0x33, !PT ;  /* 0x00000007ff037212 */ /* 0x001fe200078e33ff */
[----:B------:R-:W-:Y:S03]  /*0220*/  BSSY.RECONVERGENT B2, `(.L_x_93) ;  /* 0x0000033000027945 */ /* 0x000fe60003800200 */
[----:B------:R-:W-:-:S04]  /*0230*/  IADD3 R3, PT, PT, R3, R4, RZ ;  /* 0x0000000403037210 */ /* 0x000fc80007ffe0ff */
[C---:B------:R-:W-:Y:S02]  /*0240*/  ISETP.GE.U32.AND P0, PT, R3.reuse, 0xf00, PT ;  /* 0x00000f000300780c */ /* 0x040fe40003f06070 */
[----:B------:R-:W-:-:S04]  /*0250*/  LEA.HI R8, R3, 0x1, RZ, 0x18 ;  /* 0x0000000103087811 */ /* 0x000fc800078fc0ff */
[----:B------:R-:W-:-:S04]  /*0260*/  LOP3.LUT R22, R8, 0xf, RZ, 0xc0, !PT ;  /* 0x0000000f08167812 */ /* 0x000fc800078ec0ff */
[----:B------:R-:W-:-:S03]  /*0270*/  ISETP.NE.AND P1, PT, R22, RZ, PT ;  /* 0x000000ff1600720c */ /* 0x000fc60003f25270 */
[----:B------:R-:W-:Y:S10]  /*0280*/  @!P0 BRA `(.L_x_94) ;  /* 0x0000000000b08947 */ /* 0x000ff40003800000 */
[----:B------:R-:W0:Y:S01]  /*0290*/  LDC.64 R2, c[0x0][0x380] ;  /* 0x0000e000ff027b82 */ /* 0x000e220000000a00 */
[----:B------:R-:W-:-:S04]  /*02a0*/  LOP3.LUT R9, R8, 0x1fffff0, RZ, 0xc0, !PT ;  /* 0x01fffff008097812 */ /* 0x000fc800078ec0ff */
[----:B------:R-:W-:Y:S01]  /*02b0*/  IADD3 R9, PT, PT, -R9, RZ, RZ ;  /* 0x000000ff09097210 */ /* 0x000fe20007ffe1ff */
[----:B0-----:R-:W-:-:S03]  /*02c0*/  IMAD.WIDE.U32 R2, R7, 0x4, R2 ;  /* 0x0000000407027825 */ /* 0x001fc600078e0002 */
[----:B------:R-:W-:-:S05]  /*02d0*/  IADD3 R2, P0, PT, R2, 0x2000, RZ ;  /* 0x0000200002027810 */ /* 0x000fca0007f1e0ff */
[----:B------:R-:W-:-:S08]  /*02e0*/  IMAD.X R3, RZ, RZ, R3, P0 ;  /* 0x000000ffff037224 */ /* 0x000fd000000e0603 */
.L_x_95:
        /* <DEDUP_REMOVED lines=15> */
[----:B------:R0:W4:Y:S01]  /*03e0*/  LDG.E R10, desc[UR6][R2.64+0x1c00] ;  /* 0x001c0006020a7981 */ /* 0x000122000c1e1900 */
[----:B------:R-:W-:-:S02]  /*03f0*/  IADD3 R9, PT, PT, R9, 0x10, RZ ;  /* 0x0000001009097810 */ /* 0x000fc40007ffe0ff */
[----:B------:R-:W-:Y:S02]  /*0400*/  IADD3 R7, PT, PT, R7, 0x1000, RZ ;  /* 0x0000100007077810 */ /* 0x000fe40007ffe0ff */
[----:B------:R-:W-:Y:S02]  /*0410*/  ISETP.NE.AND P0, PT, R9, RZ, PT ;  /* 0x000000ff0900720c */ /* 0x000fe40003f05270 */
[----:B0-----:R-:W-:-:S04]  /*0420*/  IADD3 R2, P2, PT, R2, 0x4000, RZ ;  /* 0x0000400002027810 */ /* 0x001fc80007f5e0ff */
[----:B------:R-:W-:Y:S01]  /*0430*/  IADD3.X R3, PT, PT, RZ, R3, RZ, P2, !PT ;  /* 0x00000003ff037210 */ /* 0x000fe200017fe4ff */
        /* <DEDUP_REMOVED lines=17> */
.L_x_94:
[----:B------:R-:W-:Y:S05]  /*0550*/  BSYNC.RECONVERGENT B2 ;  /* 0x0000000000027941 */ /* 0x000fea0003800200 */
.L_x_93:
[----:B------:R-:W-:Y:S05]  /*0560*/  @!P1 BRA `(.L_x_92) ;  /* 0x0000000000d49947 */ /* 0x000fea0003800000 */
[----:B------:R-:W-:Y:S01]  /*0570*/  ISETP.GE.U32.AND P0, PT, R22, 0x8, PT ;  /* 0x000000081600780c */ /* 0x000fe20003f06070 */
[----:B------:R-:W-:Y:S01]  /*0580*/  BSSY.RECONVERGENT B2, `(.L_x_96) ;  /* 0x0000017000027945 */ /* 0x000fe20003800200 */
[----:B------:R-:W-:-:S04]  /*0590*/  LOP3.LUT R11, R8, 0x7, RZ, 0xc0, !PT ;  /* 0x00000007080b7812 */ /* 0x000fc800078ec0ff */
[----:B------:R-:W-:-:S07]  /*05a0*/  ISETP.NE.AND P1, PT, R11, RZ, PT ;  /* 0x000000ff0b00720c */ /* 0x000fce0003f25270 */
[----:B------:R-:W-:Y:S06]  /*05b0*/  @!P0 BRA `(.L_x_97) ;  /* 0x00000000004c8947 */ /* 0x000fec0003800000 */
[----:B------:R-:W0:Y:S02]  /*05c0*/  LDC.64 R2, c[0x0][0x380] ;  /* 0x0000e000ff027b82 */ /* 0x000e240000000a00 */
[----:B0-----:R-:W-:-:S05]  /*05d0*/  IMAD.WIDE R2, R7, 0x4, R2 ;  /* 0x0000000407027825 */ /* 0x001fca00078e0202 */
        /* <DEDUP_REMOVED lines=17> */
.L_x_97:
[----:B------:R-:W-:Y:S05]  /*06f0*/  BSYNC.RECONVERGENT B2 ;  /* 0x0000000000027941 */ /* 0x000fea0003800200 */
.L_x_96:
        /* <DEDUP_REMOVED lines=17> */
.L_x_99:
[----:B------:R-:W-:Y:S05]  /*0810*/  BSYNC.RECONVERGENT B2 ;  /* 0x0000000000027941 */ /* 0x000fea0003800200 */
.L_x_98:
[----:B------:R-:W-:Y:S05]  /*0820*/  @!P1 BRA `(.L_x_92) ;  /* 0x0000000000249947 */ /* 0x000fea0003800000 */
[----:B------:R-:W0:Y:S01]  /*0830*/  LDC.64 R8, c[0x0][0x380] ;  /* 0x0000e000ff087b82 */ /* 0x000e220000000a00 */
[----:B------:R-:W-:-:S07]  /*0840*/  IADD3 R10, PT, PT, -R10, RZ, RZ ;  /* 0x000000ff0a0a7210 */ /* 0x000fce0007ffe1ff */
.L_x_100:
[----:B0-----:R-:W-:-:S06]  /*0850*/  IMAD.WIDE R2, R7, 0x4, R8 ;  /* 0x0000000407027825 */ /* 0x001fcc00078e0208 */
[----:B------:R-:W2:Y:S01]  /*0860*/  LDG.E R3, desc[UR6][R2.64] ;  /* 0x0000000602037981 */ /* 0x000ea2000c1e1900 */
[----:B------:R-:W-:Y:S01]  /*0870*/  IADD3 R10, PT, PT, R10, 0x1, RZ ;  /* 0x000000010a0a7810 */ /* 0x000fe20007ffe0ff */
[----:B------:R-:W-:-:S03]  /*0880*/  VIADD R7, R7, 0x100 ;  /* 0x0000010007077836 */ /* 0x000fc60000000000 */
[----:B------:R-:W-:Y:S01]  /*0890*/  ISETP.NE.AND P0, PT, R10, RZ, PT ;  /* 0x000000ff0a00720c */ /* 0x000fe20003f05270 */
[----:B--2--5:R-:W-:-:S12]  /*08a0*/  FADD R6, R3, R6 ;  /* 0x0000000603067221 */ /* 0x024fd80000000000 */
[----:B------:R-:W-:Y:S05]  /*08b0*/  @P0 BRA `(.L_x_100) ;  /* 0xfffffffc00e40947 */ /* 0x000fea000383ffff */
.L_x_92:
[----:B------:R-:W-:Y:S05]  /*08c0*/  BSYNC.RECONVERGENT B1 ;  /* 0x0000000000017941 */ /* 0x000fea0003800200 */
.L_x_91:
[----:B------:R-:W-:-:S04]  /*08d0*/  ISETP.GE.U32.AND P0, PT, R4, 0x100, PT ;  /* 0x000001000400780c */ /* 0x000fc80003f06070 */
[----:B------:R-:W-:-:S13]  /*08e0*/  ISETP.GE.U32.AND.EX P0, PT, R0, RZ, PT, P0 ;  /* 0x000000ff0000720c */ /* 0x000fda0003f06100 */
[----:B------:R-:W-:Y:S05]  /*08f0*/  @!P0 BRA `(.L_x_101) ;  /* 0x0000000000908947 */ /* 0x000fea0003800000 */
[----:B0----5:R-:W0:Y:S01]  /*0900*/  SHFL.DOWN P0, R3, R6, 0x1, 0x1f ;  /* 0x08201f0006037f89 */ /* 0x021e220000000000 */
[----:B------:R-:W-:Y:S01]  /*0910*/  ISETP.NE.AND P5, PT, R5, RZ, PT ;  /* 0x000000ff0500720c */ /* 0x000fe20003fa5270 */
        /* <DEDUP_REMOVED lines=16> */
[----:B0-----:R-:W-:-:S05]  /*0a20*/  @P0 FADD R2, R4, R2 ;  /* 0x0000000204020221 */ /* 0x001fca0000000000 */
[----:B------:R1:W-:Y:S01]  /*0a30*/  @!P1 STS [R3+0x8], R2 ;  /* 0x0000080203009388 */ /* 0x0003e20000000800 */
[----:B------:R-:W-:Y:S06]  /*0a40*/  BAR.SYNC.DEFER_BLOCKING 0x0 ;  /* 0x0000000000007b1d */ /* 0x000fec0000010000 */
[----:B------:R-:W-:Y:S05]  /*0a50*/  @P5 BRA `(.L_x_102) ;  /* 0x0000001400105947 */ /* 0x000fea0003800000 */
[----:B------:R-:W0:Y:S01]  /*0a60*/  S2UR UR5, SR_CgaCtaId ;  /* 0x00000000000579c3 */ /* 0x000e220000008800 */
[----:B------:R-:W-:Y:S02]  /*0a70*/  UMOV UR4, 0x400 ;  /* 0x0000040000047882 */ /* 0x000fe40000000000 */
[----:B0-----:R-:W-:-:S09]  /*0a80*/  ULEA UR4, UR5, UR4, 0x18 ;  /* 0x0000000405047291 */ /* 0x001fd2000f8ec0ff */
[----:B-1----:R-:W0:Y:S04]  /*0a90*/  LDS R3, [UR4+0xc] ;  /* 0x00000c04ff037984 */ /* 0x002e280008000800 */
        /* <DEDUP_REMOVED lines=10> */
.L_x_101:
[C---:B0-----:R-:W-:Y:S02]  /*0b40*/  LOP3.LUT R2, R5.reuse, 0x3e0, RZ, 0xc0, !PT ;  /* 0x000003e005027812 */ /* 0x041fe400078ec0ff */
[----:B------:R-:W-:Y:S02]  /*0b50*/  ISETP.NE.AND P5, PT, R5, RZ, PT ;  /* 0x000000ff0500720c */ /* 0x000fe40003fa5270 */
[----:B------:R-:W-:Y:S02]  /*0b60*/  IADD3 R3, PT, PT, R2, 0x20, RZ ;  /* 0x0000002002037810 */ /* 0x000fe40007ffe0ff */
[----:B------:R-:W-:Y:S02]  /*0b70*/  LOP3.LUT R7, RZ, R2, RZ, 0x33, !PT ;  /* 0x00000002ff077212 */ /* 0x000fe400078e33ff */
[-C--:B------:R-:W-:Y:S01]  /*0b80*/  ISETP.GT.U32.AND P0, PT, R3, R4.reuse, PT ;  /* 0x000000040300720c */ /* 0x080fe20003f04070 */
        /* <DEDUP_REMOVED lines=8> */
[----:B------:R-:W-:Y:S01]  /*0c10*/  @!P1 MOV R6, 0x400 ;  /* 0x0000040000069802 */ /* 0x000fe20000000f00 */
[----:B0-----:R-:W-:Y:S01]  /*0c20*/  @P0 FADD R8, R3, R8 ;  /* 0x0000000803080221 */ /* 0x001fe20000000000 */
[----:B------:R-:W-:-:S04]  /*0c30*/  @!P1 SHF.R.U32.HI R3, RZ, 0x3, R5 ;  /* 0x00000003ff039819 */ /* 0x000fc80000011605 */
[----:B------:R-:W0:Y:S01]  /*0c40*/  SHFL.DOWN P0, R9, R8, 0x4, R7 ;  /* 0x0880000008097989 */ /* 0x000e220000000007 */
[----:B------:R-:W-:Y:S02]  /*0c50*/  @!P1 LOP3.LUT R3, R3, 0x7c, RZ, 0xc0, !PT ;  /* 0x0000007c03039812 */ /* 0x000fe400078ec0ff */
[----:B-1----:R-:W-:-:S05]  /*0c60*/  @!P1 LEA R6, R11, R6, 0x18 ;  /* 0x000000060b069211 */ /* 0x002fca00078ec0ff */
[----:B------:R-:W-:Y:S02]  /*0c70*/  @!P1 IMAD.IADD R3, R3, 0x1, R6 ;  /* 0x0000000103039824 */ /* 0x000fe400078e0206 */
[----:B0-----:R-:W-:-:S05]  /*0c80*/  @P0 FADD R9, R8, R9 ;  /* 0x0000000908090221 */ /* 0x001fca0000000000 */
[----:B------:R-:W0:Y:S02]  /*0c90*/  SHFL.DOWN P0, R10, R9, 0x8, R7 ;  /* 0x09000000090a7989 */ /* 0x000e240000000007 */
[----:B0-----:R-:W-:-:S05]  /*0ca0*/  @P0 FADD R10, R9, R10 ;  /* 0x0000000a090a0221 */ /* 0x001fca0000000000 */
[----:B------:R-:W0:Y:S02]  /*0cb0*/  SHFL.DOWN P0, R2, R10, 0x10, R7 ;  /* 0x0a0000000a027989 */ /* 0x000e240000000007 */
[----:B0-----:R-:W-:-:S05]  /*0cc0*/  @P0 FADD R2, R10, R2 ;  /* 0x000000020a020221 */ /* 0x001fca0000000000 */
[----:B------:R0:W-:Y:S01]  /*0cd0*/  @!P1 STS [R3+0x8], R2 ;  /* 0x0000080203009388 */ /* 0x0001e20000000800 */
[----:B------:R-:W-:Y:S06]  /*0ce0*/  BAR.SYNC.DEFER_BLOCKING 0x0 ;  /* 0x0000000000007b1d */ /* 0x000fec0000010000 */
[----:B------:R-:W-:Y:S05]  /*0cf0*/  @P5 BRA `(.L_x_102) ;  /* 0x0000001000685947 */ /* 0x000fea0003800000 */
[----:B------:R-:W1:Y:S01]  /*0d00*/  S2UR UR5, SR_CgaCtaId ;  /* 0x00000000000579c3 */ /* 0x000e620000008800 */
[----:B------:R-:W-:Y:S01]  /*0d10*/  UMOV UR4, 0x400 ;  /* 0x0000040000047882 */ /* 0x000fe20000000000 */
[C---:B------:R-:W-:Y:S02]  /*0d20*/  ISETP.GT.U32.AND P3, PT, R4.reuse, 0x20, PT ;  /* 0x000000200400780c */ /* 0x040fe40003f64070 */
[----:B------:R-:W-:Y:S02]  /*0d30*/  ISETP.GT.U32.AND P1, PT, R4, 0x40, PT ;  /* 0x000000400400780c */ /* 0x000fe40003f24070 */
[----:B------:R-:W-:Y:S02]  /*0d40*/  ISETP.GT.U32.AND.EX P3, PT, R0, RZ, PT, P3 ;  /* 0x000000ff0000720c */ /* 0x000fe40003f64130 */
[----:B------:R-:W-:Y:S02]  /*0d50*/  ISETP.GT.U32.AND P0, PT, R4, 0x60, PT ;  /* 0x000000600400780c */ /* 0x000fe40003f04070 */
[----:B------:R-:W-:-:S02]  /*0d60*/  ISETP.GT.U32.AND.EX P1, PT, R0, RZ, PT, P1 ;  /* 0x000000ff0000720c */ /* 0x000fc40003f24110 */
[----:B------:R-:W-:Y:S02]  /*0d70*/  ISETP.GT.U32.AND P2, PT, R4, 0x80, PT ;  /* 0x000000800400780c */ /* 0x000fe40003f44070 */
[----:B------:R-:W-:Y:S02]  /*0d80*/  ISETP.GT.U32.AND.EX P0, PT, R0, RZ, PT, P0 ;  /* 0x000000ff0000720c */ /* 0x000fe40003f04100 */
[----:B------:R-:W-:Y:S02]  /*0d90*/  ISETP.GT.U32.AND P4, PT, R4, 0xa0, PT ;  /* 0x000000a00400780c */ /* 0x000fe40003f84070 */
[C---:B------:R-:W-:Y:S02]  /*0da0*/  ISETP.GT.U32.AND.EX P2, PT, R0.reuse, RZ, PT, P2 ;  /* 0x000000ff0000720c */ /* 0x040fe40003f44120 */
[----:B------:R-:W-:Y:S01]  /*0db0*/  ISETP.GT.U32.AND.EX P4, PT, R0, RZ, PT, P4 ;  /* 0x000000ff0000720c */ /* 0x000fe20003f84140 */
[----:B-1----:R-:W-:-:S09]  /*0dc0*/  ULEA UR4, UR5, UR4, 0x18 ;  /* 0x0000000405047291 */ /* 0x002fd2000f8ec0ff */
[----:B0-----:R-:W0:Y:S04]  /*0dd0*/  LDS R3, [UR4+0xc] ;  /* 0x00000c04ff037984 */ /* 0x001e280008000800 */
[----:B------:R-:W1:Y:S04]  /*0de0*/  LDS.128 R8, [UR4+0x10] ;  /* 0x00001004ff087984 */ /* 0x000e680008000c00 */
[----:B------:R-:W2:Y:S01]  /*0df0*/  LDS.64 R6, [UR4+0x20] ;  /* 0x00002004ff067984 */ /* 0x000ea20008000a00 */
[----:B0-----:R-:W-:Y:S01]  /*0e00*/  @P3 FADD R2, R2, R3 ;  /* 0x0000000302023221 */ /* 0x001fe20000000000 */
[----:B------:R-:W-:-:S03]  /*0e10*/  ISETP.GT.U32.AND P3, PT, R4, 0xc0, PT ;  /* 0x000000c00400780c */ /* 0x000fc60003f64070 */
[----:B-1----:R-:W-:Y:S01]  /*0e20*/  @P1 FADD R2, R2, R8 ;  /* 0x0000000802021221 */ /* 0x002fe20000000000 */
[----:B------:R-:W-:Y:S02]  /*0e30*/  ISETP.GT.U32.AND P1, PT, R4, 0xe0, PT ;  /* 0x000000e00400780c */ /* 0x000fe40003f24070 */
[----:B------:R-:W-:Y:S01]  /*0e40*/  ISETP.GT.U32.AND.EX P3, PT, R0, RZ, PT, P3 ;  /* 0x000000ff0000720c */ /* 0x000fe20003f64130 */
[----:B------:R-:W-:Y:S01]  /*0e50*/  @P0 FADD R2, R2, R9 ;  /* 0x0000000902020221 */ /* 0x000fe20000000000 */
[----:B------:R-:W-:-:S03]  /*0e60*/  ISETP.GT.U32.AND.EX P1, PT, R0, RZ, PT, P1 ;  /* 0x000000ff0000720c */ /* 0x000fc60003f24110 */
[----:B------:R-:W-:-:S04]  /*0e70*/  @P2 FADD R2, R2, R10 ;  /* 0x0000000a02022221 */ /* 0x000fc80000000000 */
[----:B------:R-:W-:-:S04]  /*0e80*/  @P4 FADD R2, R2, R11 ;  /* 0x0000000b02024221 */ /* 0x000fc80000000000 */
[----:B--2---:R-:W-:-:S04]  /*0e90*/  @P3 FADD R2, R2, R6 ;  /* 0x0000000602023221 */ /* 0x004fc80000000000 */
[----:B------:R-:W-:Y:S01]  /*0ea0*/  @P1 FADD R2, R2, R7 ;  /* 0x0000000702021221 */ /* 0x000fe20000000000 */
[----:B------:R-:W-:Y:S06]  /*0eb0*/  BRA `(.L_x_102) ;  /* 0x0000000c00f87947 */ /* 0x000fec0003800000 */
.L_x_88:
[----:B------:R-:W0:Y:S01]  /*0ec0*/  S2R R8, SR_TID.X ;  /* 0x0000000000087919 */ /* 0x000e220000002100 */
[----:B------:R-:W0:Y:S02]  /*0ed0*/  LDC.64 R2, c[0x0][0x380] ;  /* 0x0000e000ff027b82 */ /* 0x000e240000000a00 */
[----:B0-----:R-:W-:-:S05]  /*0ee0*/  IMAD.WIDE.U32 R2, R8, 0x4, R2 ;  /* 0x0000000408027825 */ /* 0x001fca00078e0002 */
        /* <DEDUP_REMOVED lines=16> */
[----:B--2---:R-:W-:Y:S01]  /*0ff0*/  FADD R9, R9, R12 ;  /* 0x0000000c09097221 */ /* 0x004fe20000000000 */
[----:B---3--:R-:W-:Y:S01]  /*1000*/  FADD R14, R11, R14 ;  /* 0x0000000e0b0e7221 */ /* 0x008fe20000000000 */
[----:B------:R-:W-:-:S03]  /*1010*/  MOV R11, 0x1000 ;  /* 0x00001000000b7802 */ /* 0x000fc60000000f00 */
[----:B------:R-:W-:Y:S01]  /*1020*/  FADD R14, R9, R14 ;  /* 0x0000000e090e7221 */ /* 0x000fe20000000000 */
[----:B------:R-:W-:Y:S01]  /*1030*/  IADD3 R9, P1, PT, R4, -0x1000, RZ ;  /* 0xfffff00004097810 */ /* 0x000fe20007f3e0ff */
[----:B----4-:R-:W-:-:S03]  /*1040*/  FADD R13, R13, R16 ;  /* 0x000000100d0d7221 */ /* 0x010fc60000000000 */
[----:B------:R-:W-:Y:S02]  /*1050*/  ISETP.GE.U32.AND P0, PT, R9, 0x1000, PT ;  /* 0x000010000900780c */ /* 0x000fe40003f06070 */
[----:B------:R-:W-:-:S04]  /*1060*/  IADD3.X R12, PT, PT, R0, -0x1, RZ, P1, !PT ;  /* 0xffffffff000c7810 */ /* 0x000fc80000ffe4ff */
[----:B------:R-:W-:Y:S01]  /*1070*/  ISETP.GE.U32.AND.EX P0, PT, R12, RZ, PT, P0 ;  /* 0x000000ff0c00720c */ /* 0x000fe20003f06100 */
        /* <DEDUP_REMOVED lines=11> */
[----:B------:R-:W-:Y:S01]  /*1130*/  HFMA2 R13, -RZ, RZ, 0, 0 ;  /* 0x00000000ff0d7431 */ /* 0x000fe200000001ff */
[----:B------:R-:W-:Y:S06]  /*1140*/  @!P0 BRA `(.L_x_103) ;  /* 0x0000000000c08947 */ /* 0x000fec0003800000 */
[----:B------:R-:W0:Y:S01]  /*1150*/  LDC.64 R4, c[0x0][0x398] ;  /* 0x0000e600ff047b82 */ /* 0x000e220000000a00 */
[----:B------:R-:W-:Y:S01]  /*1160*/  MOV R11, 0x1000 ;  /* 0x00001000000b7802 */ /* 0x000fe20000000f00 */
[----:B------:R-:W-:-:S07]  /*1170*/  IMAD.MOV.U32 R13, RZ, RZ, RZ ;  /* 0x000000ffff0d7224 */ /* 0x000fce00078e00ff */
.L_x_105:
[----:B------:R-:W-:-:S04]  /*1180*/  LEA R6, P0, R11, R2, 0x2 ;  /* 0x000000020b067211 */ /* 0x000fc800078010ff */
[----:B------:R-:W-:-:S05]  /*1190*/  LEA.HI.X R7, R11, R3, R13, 0x2, P0 ;  /* 0x000000030b077211 */ /* 0x000fca00000f140d */
[----:B------:R-:W2:Y:S04]  /*11a0*/  LDG.E R0, desc[UR6][R6.64+0x2400] ;  /* 0x0024000606007981 */ /* 0x000ea8000c1e1900 */
[----:B------:R-:W2:Y:S04]  /*11b0*/  LDG.E R15, desc[UR6][R6.64+0x2800] ;  /* 0x00280006060f7981 */ /* 0x000ea8000c1e1900 */
        /* <DEDUP_REMOVED lines=13> */
[----:B------:R0:W5:Y:S02]  /*1290*/  LDG.E R20, desc[UR6][R6.64+0x3c00] ;  /* 0x003c000606147981 */ /* 0x000164000c1e1900 */
[----:B0-----:R-:W-:-:S04]  /*12a0*/  IADD3 R6, P1, PT, -R11, R4, RZ ;  /* 0x000000040b067210 */ /* 0x001fc80007f3e1ff */
[----:B------:R-:W-:Y:S01]  /*12b0*/  ISETP.GE.U32.AND P0, PT, R6, 0x1000, PT ;  /* 0x000010000600780c */ /* 0x000fe20003f06070 */
[----:B--2---:R-:W-:Y:S01]  /*12c0*/  FADD R15, R0, R15 ;  /* 0x0000000f000f7221 */ /* 0x004fe20000000000 */
[----:B------:R-:W-:-:S04]  /*12d0*/  MOV R0, R5 ;  /* 0x0000000500007202 */ /* 0x000fc80000000f00 */
[----:B------:R-:W-:Y:S01]  /*12e0*/  IADD3.X R6, PT, PT, ~R13, R0, RZ, P1, !PT ;  /* 0x000000000d067210 */ /* 0x000fe20000ffe5ff */
[----:B---3--:R-:W-:-:S03]  /*12f0*/  FADD R10, R27, R10 ;  /* 0x0000000a1b0a7221 */ /* 0x008fc60000000000 */
[----:B------:R-:W-:Y:S01]  /*1300*/  ISETP.GE.U32.AND.EX P0, PT, R6, RZ, PT, P0 ;  /* 0x000000ff0600720c */ /* 0x000fe20003f06100 */
[----:B----4-:R-:W-:-:S04]  /*1310*/  FADD R29, R26, R29 ;  /* 0x0000001d1a1d7221 */ /* 0x010fc80000000000 */
[----:B------:R-:W-:Y:S01]  /*1320*/  FADD R10, R10, R29 ;  /* 0x0000001d0a0a7221 */ /* 0x000fe20000000000 */
[----:B-----5:R-:W-:Y:S01]  /*1330*/  FADD R24, R24, R25 ;  /* 0x0000001918187221 */ /* 0x020fe20000000000 */
[----:B------:R-:W-:-:S04]  /*1340*/  FADD R23, R23, R22 ;  /* 0x0000001617177221 */ /* 0x000fc80000000000 */
        /* <DEDUP_REMOVED lines=11> */
[----:B------:R-:W-:-:S04]  /*1400*/  IADD3 R11, P0, PT, R11, 0x1000, RZ ;  /* 0x000010000b0b7810 */ /* 0x000fc80007f1e0ff */
[----:B------:R-:W-:Y:S02]  /*1410*/  IADD3.X R13, PT, PT, RZ, R13, RZ, P0, !PT ;  /* 0x0000000dff0d7210 */ /* 0x000fe400007fe4ff */
[----:B------:R-:W-:-:S04]  /*1420*/  ISETP.GT.U32.AND P0, PT, R11, R9, PT ;  /* 0x000000090b00720c */ /* 0x000fc80003f04070 */
[----:B------:R-:W-:-:S13]  /*1430*/  ISETP.GT.U32.AND.EX P0, PT, R13, R12, PT, P0 ;  /* 0x0000000c0d00720c */ /* 0x000fda0003f04100 */
[----:B------:R-:W-:Y:S05]  /*1440*/  @!P0 BRA `(.L_x_105) ;  /* 0xfffffffc004c8947 */ /* 0x000fea000383ffff */
.L_x_103:
[----:B------:R-:W-:Y:S01]  /*1450*/  IMAD.IADD R3, R4, 0x1, -R11 ;  /* 0x0000000104037824 */ /* 0x000fe200078e0a0b */
[----:B------:R-:W-:Y:S01]  /*1460*/  ISETP.GE.U32.AND P1, PT, R11, R4, PT ;  /* 0x000000040b00720c */ /* 0x000fe20003f26070 */
[----:B------:R-:W-:Y:S03]  /*1470*/  BSSY.RECONVERGENT B1, `(.L_x_104) ;  /* 0x000007f000017945 */ /* 0x000fe60003800200 */
[----:B------:R-:W-:-:S04]  /*1480*/  ISETP.GE.AND P0, PT, R8, R3, PT ;  /* 0x000000030800720c */ /* 0x000fc80003f06270 */
[----:B------:R-:W-:-:S13]  /*1490*/  ISETP.GE.U32.OR.EX P0, PT, R13, R0, P0, P1 ;  /* 0x000000000d00720c */ /* 0x000fda0000706510 */
[----:B------:R-:W-:Y:S05]  /*14a0*/  @P0 BRA `(.L_x_106) ;  /* 0x0000000400ec0947 */ /* 0x000fea0003800000 */
[----:B------:R-:W-:Y:S01]  /*14b0*/  LOP3.LUT R0, RZ, R8, RZ, 0x33, !PT ;  /* 0x00000008ff007212 */ /* 0x000fe200078e33ff */
[----:B------:R-:W-:Y:S03]  /*14c0*/  BSSY.RECONVERGENT B2, `(.L_x_107) ;  /* 0x0000038000027945 */ /* 0x000fe60003800200 */
[----:B------:R-:W-:-:S04]  /*14d0*/  IADD3 R0, PT, PT, -R11, R4, R0 ;  /* 0x000000040b007210 */ /* 0x000fc80007ffe100 */
[C---:B------:R-:W-:Y:S02]  /*14e0*/  ISETP.GE.U32.AND P1, PT, R0.reuse, 0xf00, PT ;  /* 0x00000f000000780c */ /* 0x040fe40003f26070 */
[----:B------:R-:W-:Y:S02]  /*14f0*/  LEA.HI R4, R0, 0x1, RZ, 0x18 ;  /* 0x0000000100047811 */ /* 0x000fe400078fc0ff */
[----:B------:R-:W-:Y:S02]  /*1500*/  MOV R0, R8 ;  /* 0x0000000800007202 */ /* 0x000fe40000000f00 */
[----:B------:R-:W-:-:S04]  /*1510*/  LOP3.LUT R24, R4, 0xf, RZ, 0xc0, !PT ;  /* 0x0000000f04187812 */ /* 0x000fc800078ec0ff */
[----:B------:R-:W-:-:S03]  /*1520*/  ISETP.NE.AND P0, PT, R24, RZ, PT ;  /* 0x000000ff1800720c */ /* 0x000fc60003f05270 */
[----:B------:R-:W-:Y:S10]  /*1530*/  @!P1 BRA `(.L_x_108) ;  /* 0x0000000000c09947 */ /* 0x000ff40003800000 */
[----:B------:R-:W0:Y:S01]  /*1540*/  LDCU.64 UR4, c[0x0][0x380] ;  /* 0x00007000ff0477ac */ /* 0x000e220008000a00 */
[----:B------:R-:W-:Y:S02]  /*1550*/  IADD3 R3, P1, PT, R8, R11, RZ ;  /* 0x0000000b08037210 */ /* 0x000fe40007f3e0ff */
[----:B------:R-:W-:Y:S02]  /*1560*/  LOP3.LUT R9, R4, 0x1fffff0, RZ, 0xc0, !PT ;  /* 0x01fffff004097812 */ /* 0x000fe400078ec0ff */
[----:B------:R-:W-:-:S03]  /*1570*/  IADD3.X R0, PT, PT, RZ, R13, RZ, P1, !PT ;  /* 0x0000000dff007210 */ /* 0x000fc60000ffe4ff */
[----:B------:R-:W-:Y:S01]  /*1580*/  IMAD.MOV R9, RZ, RZ, -R9 ;  /* 0x000000ffff097224 */ /* 0x000fe200078e0a09 */
[----:B0-----:R-:W-:-:S04]  /*1590*/  LEA R2, P2, R3, UR4, 0x2 ;  /* 0x0000000403027c11 */ /* 0x001fc8000f8410ff */
[----:B------:R-:W-:Y:S02]  /*15a0*/  IADD3 R2, P1, PT, R2, 0x2000, RZ ;  /* 0x0000200002027810 */ /* 0x000fe40007f3e0ff */
[----:B------:R-:W-:Y:S02]  /*15b0*/  LEA.HI.X R3, R3, UR5, R0, 0x2, P2 ;  /* 0x0000000503037c11 */ /* 0x000fe400090f1400 */
[----:B------:R-:W-:Y:S02]  /*15c0*/  MOV R0, R8 ;  /* 0x0000000800007202 */ /* 0x000fe40000000f00 */
[----:B------:R-:W-:-:S07]  /*15d0*/  IADD3.X R3, PT, PT, RZ, R3, RZ, P1, !PT ;  /* 0x00000003ff037210 */ /* 0x000fce0000ffe4ff */
.L_x_109:
        /* <DEDUP_REMOVED lines=16> */
[----:B------:R-:W-:-:S02]  /*16e0*/  IADD3 R9, PT, PT, R9, 0x10, RZ ;  /* 0x0000001009097810 */ /* 0x000fc40007ffe0ff */
[----:B------:R-:W-:Y:S02]  /*16f0*/  IADD3 R0, PT, PT, R0, 0x1000, RZ ;  /* 0x0000100000007810 */ /* 0x000fe40007ffe0ff */
[----:B------:R-:W-:Y:S02]  /*1700*/  ISETP.NE.AND P1, PT, R9, RZ, PT ;  /* 0x000000ff0900720c */ /* 0x000fe40003f25270 */
[----:B0-----:R-:W-:-:S04]  /*1710*/  IADD3 R2, P2, PT, R2, 0x4000, RZ ;  /* 0x0000400002027810 */ /* 0x001fc80007f5e0ff */
[----:B------:R-:W-:Y:S01]  /*1720*/  IADD3.X R3, PT, PT, RZ, R3, RZ, P2, !PT ;  /* 0x00000003ff037210 */ /* 0x000fe200017fe4ff */
        /* <DEDUP_REMOVED lines=17> */
.L_x_108:
[----:B------:R-:W-:Y:S05]  /*1840*/  BSYNC.RECONVERGENT B2 ;  /* 0x0000000000027941 */ /* 0x000fea0003800200 */
.L_x_107:
[----:B------:R-:W-:Y:S05]  /*1850*/  @!P0 BRA `(.L_x_106) ;  /* 0x0000000400008947 */ /* 0x000fea0003800000 */
[----:B------:R-:W-:Y:S01]  /*1860*/  ISETP.GE.U32.AND P0, PT, R24, 0x8, PT ;  /* 0x000000081800780c */ /* 0x000fe20003f06070 */
[----:B------:R-:W-:Y:S01]  /*1870*/  BSSY.RECONVERGENT B2, `(.L_x_110) ;  /* 0x000001a000027945 */ /* 0x000fe20003800200 */
[----:B------:R-:W-:-:S04]  /*1880*/  LOP3.LUT R7, R4, 0x7, RZ, 0xc0, !PT ;  /* 0x0000000704077812 */ /* 0x000fc800078ec0ff */
[----:B------:R-:W-:-:S07]  /*1890*/  ISETP.NE.AND P1, PT, R7, RZ, PT ;  /* 0x000000ff0700720c */ /* 0x000fce0003f25270 */
[----:B------:R-:W-:Y:S06]  /*18a0*/  @!P0 BRA `(.L_x_111) ;  /* 0x0000000000588947 */ /* 0x000fec0003800000 */
[----:B------:R-:W0:Y:S01]  /*18b0*/  LDCU.64 UR4, c[0x0][0x380] ;  /* 0x00007000ff0477ac */ /* 0x000e220008000a00 */
[----:B------:R-:W-:-:S05]  /*18c0*/  IADD3 R3, P0, PT, R0, R11, RZ ;  /* 0x0000000b00037210 */ /* 0x000fca0007f1e0ff */
[----:B------:R-:W-:Y:S01]  /*18d0*/  IMAD.X R6, RZ, RZ, R13, P0 ;  /* 0x000000ffff067224 */ /* 0x000fe200000e060d */
[----:B0-----:R-:W-:-:S04]  /*18e0*/  LEA R2, P0, R3, UR4, 0x2 ;  /* 0x0000000403027c11 */ /* 0x001fc8000f8010ff */
        /* <DEDUP_REMOVED lines=9> */
[----:B------:R-:W-:Y:S01]  /*1980*/  IADD3 R0, PT, PT, R0, 0x800, RZ ;  /* 0x0000080000007810 */ /* 0x000fe20007ffe0ff */
        /* <DEDUP_REMOVED lines=8> */
.L_x_111:
[----:B------:R-:W-:Y:S05]  /*1a10*/  BSYNC.RECONVERGENT B2 ;  /* 0x0000000000027941 */ /* 0x000fea0003800200 */
.L_x_110:
[----:B------:R-:W-:Y:S05]  /*1a20*/  @!P1 BRA `(.L_x_106) ;  /* 0x00000000008c9947 */ /* 0x000fea0003800000 */
[----:B------:R-:W-:Y:S01]  /*1a30*/  ISETP.GE.U32.AND P0, PT, R7, 0x4, PT ;  /* 0x000000040700780c */ /* 0x000fe20003f06070 */
[----:B------:R-:W-:Y:S01]  /*1a40*/  BSSY.RECONVERGENT B2, `(.L_x_112) ;  /* 0x0000012000027945 */ /* 0x000fe20003800200 */
[----:B------:R-:W-:-:S04]  /*1a50*/  LOP3.LUT R6, R4, 0x3, RZ, 0xc0, !PT ;  /* 0x0000000304067812 */ /* 0x000fc800078ec0ff */
[----:B------:R-:W-:-:S07]  /*1a60*/  ISETP.NE.AND P1, PT, R6, RZ, PT ;  /* 0x000000ff0600720c */ /* 0x000fce0003f25270 */
[----:B------:R-:W-:Y:S06]  /*1a70*/  @!P0 BRA `(.L_x_113) ;  /* 0x0000000000388947 */ /* 0x000fec0003800000 */
[----:B------:R-:W0:Y:S01]  /*1a80*/  LDCU.64 UR4, c[0x0][0x380] ;  /* 0x00007000ff0477ac */ /* 0x000e220008000a00 */
[----:B------:R-:W-:-:S04]  /*1a90*/  IADD3 R3, P0, PT, R0, R11, RZ ;  /* 0x0000000b00037210 */ /* 0x000fc80007f1e0ff */
[----:B------:R-:W-:Y:S02]  /*1aa0*/  IADD3.X R4, PT, PT, RZ, R13, RZ, P0, !PT ;  /* 0x0000000dff047210 */ /* 0x000fe400007fe4ff */
[----:B0-----:R-:W-:-:S04]  /*1ab0*/  LEA R2, P0, R3, UR4, 0x2 ;  /* 0x0000000403027c11 */ /* 0x001fc8000f8010ff */
        /* <DEDUP_REMOVED lines=10> */
.L_x_113:
[----:B------:R-:W-:Y:S05]  /*1b60*/  BSYNC.RECONVERGENT B2 ;  /* 0x0000000000027941 */ /* 0x000fea0003800200 */
.L_x_112:
[----:B------:R-:W-:Y:S05]  /*1b70*/  @!P1 BRA `(.L_x_106) ;  /* 0x0000000000389947 */ /* 0x000fea0003800000 */
[----:B------:R-:W0:Y:S01]  /*1b80*/  LDCU.64 UR4, c[0x0][0x380] ;  /* 0x00007000ff0477ac */ /* 0x000e220008000a00 */
[----:B------:R-:W-:Y:S01]  /*1b90*/  IADD3 R5, P0, PT, R0, R11, RZ ;  /* 0x0000000b00057210 */ /* 0x000fe20007f1e0ff */
[----:B------:R-:W-:-:S03]  /*1ba0*/  IMAD.MOV R0, RZ, RZ, -R6 ;  /* 0x000000ffff007224 */ /* 0x000fc600078e0a06 */
[----:B------:R-:W-:Y:S02]  /*1bb0*/  IADD3.X R4, PT, PT, RZ, R13, RZ, P0, !PT ;  /* 0x0000000dff047210 */ /* 0x000fe400007fe4ff */
[----:B0-----:R-:W-:-:S04]  /*1bc0*/  LEA R2, P1, R5, UR4, 0x2 ;  /* 0x0000000405027c11 */ /* 0x001fc8000f8210ff */
[----:B------:R-:W-:-:S09]  /*1bd0*/  LEA.HI.X R5, R5, UR5, R4, 0x2, P1 ;  /* 0x0000000505057c11 */ /* 0x000fd200088f1404 */
.L_x_114:
[----:B------:R-:W-:-:S06]  /*1be0*/  MOV R3, R5 ;  /* 0x0000000500037202 */ /* 0x000fcc0000000f00 */
[----:B------:R0:W2:Y:S01]  /*1bf0*/  LDG.E R3, desc[UR6][R2.64] ;  /* 0x0000000602037981 */ /* 0x0000a2000c1e1900 */
[----:B------:R-:W-:-:S04]  /*1c00*/  IADD3 R0, PT, PT, R0, 0x1, RZ ;  /* 0x0000000100007810 */ /* 0x000fc80007ffe0ff */
[----:B------:R-:W-:Y:S02]  /*1c10*/  ISETP.NE.AND P0, PT, R0, RZ, PT ;  /* 0x000000ff0000720c */ /* 0x000fe40003f05270 */
[----:B0-----:R-:W-:-:S04]  /*1c20*/  IADD3 R2, P1, PT, R2, 0x400, RZ ;  /* 0x0000040002027810 */ /* 0x001fc80007f3e0ff */
[----:B------:R-:W-:Y:S01]  /*1c30*/  IADD3.X R5, PT, PT, RZ, R5, RZ, P1, !PT ;  /* 0x00000005ff057210 */ /* 0x000fe20000ffe4ff */
[----:B--2---:R-:W-:-:S06]  /*1c40*/  FADD R10, R3, R10 ;  /* 0x0000000a030a7221 */ /* 0x004fcc0000000000 */
[----:B------:R-:W-:Y:S05]  /*1c50*/  @P0 BRA `(.L_x_114) ;  /* 0xfffffffc00e00947 */ /* 0x000fea000383ffff */
.L_x_106:
[----:B------:R-:W-:Y:S05]  /*1c60*/  BSYNC.RECONVERGENT B1 ;  /* 0x0000000000017941 */ /* 0x000fea0003800200 */
.L_x_104:
[----:B------:R-:W0:Y:S01]  /*1c70*/  SHFL.DOWN P0, R3, R10, 0x1, 0x1f ;  /* 0x08201f000a037f89 */ /* 0x000e220000000000 */
        /* <DEDUP_REMOVED lines=34> */
.L_x_102:
[----:B------:R-:W-:Y:S05]  /*1ea0*/  BSYNC.RECONVERGENT B0 ;  /* 0x0000000000007941 */ /* 0x000fea0003800200 */
.L_x_87:
[----:B------:R-:W-:Y:S05]  /*1eb0*/  @P5 EXIT ;  /* 0x000000000000594d */ /* 0x000fea0003800000 */
[----:B------:R-:W3:Y:S01]  /*1ec0*/  LDC.64 R4, c[0x0][0x390] ;  /* 0x0000e400ff047b82 */ /* 0x000ee20000000a00 */
[----:B------:R-:W0:Y:S02]  /*1ed0*/  LDCU UR4, c[0x0][0x3a4] ;  /* 0x00007480ff0477ac */ /* 0x000e240008000800 */
[----:B012---:R-:W-:-:S05]  /*1ee0*/  FADD R3, R2, UR4 ;  /* 0x0000000402037e21 */ /* 0x007fca0008000000 */
[----:B---3--:R-:W-:Y:S01]  /*1ef0*/  STG.E desc[UR6][R4.64], R3 ;  /* 0x0000000304007986 */ /* 0x008fe2000c101906 */
[----:B------:R-:W-:Y:S05]  /*1f00*/  EXIT ;  /* 0x000000000000794d */ /* 0x000fea0003800000 */
.L_x_115:
        /* <DEDUP_REMOVED lines=15> */
.L_x_127:


//--------------------- .text._ZN3cub18CUB_300001_SM_10006detail8for_each13static_kernelINS2_12policy_hub_t12policy_500_tEmN6thrust24THRUST_300001_SM_1000_NS8cuda_cub20__uninitialized_fill7functorINS7_10device_ptrIcEEcEEEEvT0_T1_ --------------------------
	.section	.text._ZN3cub18CUB_300001_SM_10006detail8for_each13static_kernelINS2_12policy_hub_t12policy_500_tEmN6thrust24THRUST_300001_SM_1000_NS8cuda_cub20__uninitialized_fill7functorINS7_10device_ptrIcEEcEEEEvT0_T1_,"ax",@progbits
	.align	128
        .global         _ZN3cub18CUB_300001_SM_10006detail8for_each13static_kernelINS2_12policy_hub_t12policy_500_tEmN6thrust24THRUST_300001_SM_1000_NS8cuda_cub20__uninitialized_fill7functorINS7_10device_ptrIcEEcEEEEvT0_T1_
        .type           _ZN3cub18CUB_300001_SM_10006detail8for_each13static_kernelINS2_12policy_hub_t12policy_500_tEmN6thrust24THRUST_300001_SM_1000_NS8cuda_cub20__uninitialized_fill7functorINS7_10device_ptrIcEEcEEEEvT0_T1_,@function
        .size           _ZN3cub18CUB_300001_SM_10006detail8for_each13static_kernelINS2_12policy_hub_t12policy_500_tEmN6thrust24THRUST_300001_SM_1000_NS8cuda_cub20__uninitialized_fill7functorINS7_10device_ptrIcEEcEEEEvT0_T1_,(.L_x_128 - _ZN3cub18CUB_300001_SM_10006detail8for_each13static_kernelINS2_12policy_hub_t12policy_500_tEmN6thrust24THRUST_300001_SM_1000_NS8cuda_cub20__uninitialized_fill7functorINS7_10device_ptrIcEEcEEEEvT0_T1_)
        .other          _ZN3cub18CUB_300001_SM_10006detail8for_each13static_kernelINS2_12policy_hub_t12policy_500_tEmN6thrust24THRUST_300001_SM_1000_NS8cuda_cub20__uninitialized_fill7functorINS7_10device_ptrIcEEcEEEEvT0_T1_,@"STO_CUDA_ENTRY STV_DEFAULT"
_ZN3cub18CUB_300001_SM_10006detail8for_each13static_kernelINS2_12policy_hub_t12policy_500_tEmN6thrust24THRUST_300001_SM_1000_NS8cuda_cub20__uninitialized_fill7functorINS7_10device_ptrIcEEcEEEEvT0_T1_:
.text._ZN3cub18CUB_300001_SM_10006detail8for_each13static_kernelINS2_12policy_hub_t12policy_500_tEmN6thrust24THRUST_300001_SM_1000_NS8cuda_cub20__uninitialized_fill7functorINS7_10device_ptrIcEEcEEEEvT0_T1_:
[----:B------:R-:W-:Y:S08]  /*0000*/  LDC R1, c[0x0][0x37c] ;  /* 0x0000df00ff017b82 */ /* 0x000ff00000000800 */
[----:B------:R-:W0:Y:S01]  /*0010*/  S2UR UR4, SR_CTAID.X ;  /* 0x00000000000479c3 */ /* 0x000e220000002500 */
[----:B------:R-:W1:Y:S01]  /*0020*/  LDCU.64 UR6, c[0x0][0x380] ;  /* 0x00007000ff0677ac */ /* 0x000e620008000a00 */
[----:B------:R-:W2:Y:S06]  /*0030*/  LDCU.64 UR8, c[0x0][0x358] ;  /* 0x00006b00ff0877ac */ /* 0x000eac0008000a00 */
[----:B------:R-:W3:Y:S01]  /*0040*/  LDC R5, c[0x0][0x390] ;  /* 0x0000e400ff057b82 */ /* 0x000ee20000000800 */
[----:B0-----:R-:W-:-:S04]  /*0050*/  UIMAD.WIDE.U32 UR4, UR4, 0x200, URZ ;  /* 0x00000200040478a5 */ /* 0x001fc8000f8e00ff */
[----:B-1----:R-:W-:-:S04]  /*0060*/  UIADD3 UR6, UP0, UPT, -UR4, UR6, URZ ;  /* 0x0000000604067290 */ /* 0x002fc8000ff1e1ff */
[----:B------:R-:W-:Y:S01]  /*0070*/  UIADD3.X UR7, UPT, UPT, ~UR5, UR7, URZ, UP0, !UPT ;  /* 0x0000000705077290 */ /* 0x000fe200087fe5ff */
[----:B---3--:R-:W-:Y:S01]  /*0080*/  PRMT R5, R5, 0x7770, RZ ;  /* 0x0000777005057816 */ /* 0x008fe200000000ff */
[----:B------:R-:W-:-:S04]  /*0090*/  UISETP.GE.U32.AND UP0, UPT, UR6, 0x200, UPT ;  /* 0x000002000600788c */ /* 0x000fc8000bf06070 */
[----:B------:R-:W-:-:S09]  /*00a0*/  UISETP.GE.U32.AND.EX UP0, UPT, UR7, URZ, UPT, UP0 ;  /* 0x000000ff0700728c */ /* 0x000fd2000bf06100 */
[----:B--2---:R-:W-:Y:S05]  /*00b0*/  BRA.U !UP0, `(.L_x_116) ;  /* 0x00000001081c7547 */ /* 0x004fea000b800000 */
[----:B------:R-:W0:Y:S01]  /*00c0*/  S2R R3, SR_TID.X ;  /* 0x0000000000037919 */ /* 0x000e220000002100 */
[----:B------:R-:W0:Y:S02]  /*00d0*/  LDC.64 R6, c[0x0][0x388] ;  /* 0x0000e200ff067b82 */ /* 0x000e240000000a00 */
[----:B0-----:R-:W-:-:S04]  /*00e0*/  IADD3 R2, P0, P1, R6, UR4, R3 ;  /* 0x0000000406027c10 */ /* 0x001fc8000f91e003 */
[----:B------:R-:W-:-:S05]  /*00f0*/  IADD3.X R3, PT, PT, R7, UR5, RZ, P0, P1 ;  /* 0x0000000507037c10 */ /* 0x000fca00087e24ff */
[----:B------:R-:W-:Y:S04]  /*0100*/  STG.E.U8 desc[UR8][R2.64], R5 ;  /* 0x0000000502007986 */ /* 0x000fe8000c101108 */
[----:B------:R-:W-:Y:S01]  /*0110*/  STG.E.U8 desc[UR8][R2.64+0x100], R5 ;  /* 0x0001000502007986 */ /* 0x000fe2000c101108 */
[----:B------:R-:W-:Y:S05]  /*0120*/  EXIT ;  /* 0x000000000000794d */ /* 0x000fea0003800000 */
.L_x_116:
[----:B------:R-:W0:Y:S01]  /*0130*/  S2R R3, SR_TID.X ;  /* 0x0000000000037919 */ /* 0x000e220000002100 */
[----:B------:R-:W1:Y:S01]  /*0140*/  LDC.64 R6, c[0x0][0x388] ;  /* 0x0000e200ff067b82 */ /* 0x000e620000000a00 */
[----:B------:R-:W-:Y:S02]  /*0150*/  IMAD.U32 R2, RZ, RZ, UR7 ;  /* 0x00000007ff027e24 */ /* 0x000fe4000f8e00ff */
[C---:B0-----:R-:W-:Y:S01]  /*0160*/  VIADD R0, R3.reuse, 0x100 ;  /* 0x0000010003007836 */ /* 0x041fe20000000000 */
[----:B------:R-:W-:-:S04]  /*0170*/  ISETP.LT.U32.AND P0, PT, R3, UR6, PT ;  /* 0x0000000603007c0c */ /* 0x000fc8000bf01070 */
[----:B------:R-:W-:Y:S01]  /*0180*/  ISETP.LT.U32.AND P1, PT, R0, UR6, PT ;  /* 0x0000000600007c0c */ /* 0x000fe2000bf21070 */
[----:B------:R-:W-:Y:S01]  /*0190*/  IMAD.U32 R0, RZ, RZ, UR7 ;  /* 0x00000007ff007e24 */ /* 0x000fe2000f8e00ff */
[----:B------:R-:W-:Y:S02]  /*01a0*/  ISETP.GT.U32.AND.EX P0, PT, R2, RZ, PT, P0 ;  /* 0x000000ff0200720c */ /* 0x000fe40003f04100 */
[----:B-1----:R-:W-:Y:S02]  /*01b0*/  IADD3 R2, P2, P3, R6, UR4, R3 ;  /* 0x0000000406027c10 */ /* 0x002fe4000fb5e003 */
[----:B------:R-:W-:Y:S02]  /*01c0*/  ISETP.GT.U32.AND.EX P1, PT, R0, RZ, PT, P1 ;  /* 0x000000ff0000720c */ /* 0x000fe40003f24110 */
[----:B------:R-:W-:-:S07]  /*01d0*/  IADD3.X R3, PT, PT, R7, UR5, RZ, P2, P3 ;  /* 0x0000000507037c10 */ /* 0x000fce00097e64ff */
[----:B------:R0:W-:Y:S04]  /*01e0*/  @P0 STG.E.U8 desc[UR8][R2.64], R5 ;  /* 0x0000000502000986 */ /* 0x0001e8000c101108 */
[----:B------:R-:W-:Y:S05]  /*01f0*/  @!P1 EXIT ;  /* 0x000000000000994d */ /* 0x000fea0003800000 */
[----:B------:R-:W-:Y:S01]  /*0200*/  STG.E.U8 desc[UR8][R2.64+0x100], R5 ;  /* 0x0001000502007986 */ /* 0x000fe2000c101108 */
[----:B------:R-:W-:Y:S05]  /*0210*/  EXIT ;  /* 0x000000000000794d */ /* 0x000fea0003800000 */
.L_x_117:
        /* <DEDUP_REMOVED lines=14> */
.L_x_128:


//--------------------- .text._ZN3cub18CUB_300001_SM_10006detail8for_each13static_kernelINS2_12policy_hub_t12policy_500_tEmN6thrust24THRUST_300001_SM_1000_NS8cuda_cub20__uninitialized_fill7functorINS7_10device_ptrIfEEfEEEEvT0_T1_ --------------------------
	.section	.text._ZN3cub18CUB_300001_SM_10006detail8for_each13static_kernelINS2_12policy_hub_t12policy_500_tEmN6thrust24THRUST_300001_SM_1000_NS8cuda_cub20__uninitialized_fill7functorINS7_10device_ptrIfEEfEEEEvT0_T1_,"ax",@progbits
	.align	128
        .global         _ZN3cub18CUB_300001_SM_10006detail8for_each13static_kernelINS2_12policy_hub_t12policy_500_tEmN6thrust24THRUST_300001_SM_1000_NS8cuda_cub20__uninitialized_fill7functorINS7_10device_ptrIfEEfEEEEvT0_T1_
        .type           _ZN3cub18CUB_300001_SM_10006detail8for_each13static_kernelINS2_12policy_hub_t12policy_500_tEmN6thrust24THRUST_300001_SM_1000_NS8cuda_cub20__uninitialized_fill7functorINS7_10device_ptrIfEEfEEEEvT0_T1_,@function
        .size           _ZN3cub18CUB_300001_SM_10006detail8for_each13static_kernelINS2_12policy_hub_t12policy_500_tEmN6thrust24THRUST_300001_SM_1000_NS8cuda_cub20__uninitialized_fill7functorINS7_10device_ptrIfEEfEEEEvT0_T1_,(.L_x_129 - _ZN3cub18CUB_300001_SM_10006detail8for_each13static_kernelINS2_12policy_hub_t12policy_500_tEmN6thrust24THRUST_300001_SM_1000_NS8cuda_cub20__uninitialized_fill7functorINS7_10device_ptrIfEEfEEEEvT0_T1_)
        .other          _ZN3cub18CUB_300001_SM_10006detail8for_each13static_kernelINS2_12policy_hub_t12policy_500_tEmN6thrust24THRUST_300001_SM_1000_NS8cuda_cub20__uninitialized_fill7functorINS7_10device_ptrIfEEfEEEEvT0_T1_,@"STO_CUDA_ENTRY STV_DEFAULT"
_ZN3cub18CUB_300001_SM_10006detail8for_each13static_kernelINS2_12policy_hub_t12policy_500_tEmN6thrust24THRUST_300001_SM_1000_NS8cuda_cub20__uninitialized_fill7functorINS7_10device_ptrIfEEfEEEEvT0_T1_:
.text._ZN3cub18CUB_300001_SM_10006detail8for_each13static_kernelINS2_12policy_hub_t12policy_500_tEmN6thrust24THRUST_300001_SM_1000_NS8cuda_cub20__uninitialized_fill7functorINS7_10device_ptrIfEEfEEEEvT0_T1_:
[----:B------:R-:W-:Y:S08]  /*0000*/  LDC R1, c[0x0][0x37c] ;  /* 0x0000df00ff017b82 */ /* 0x000ff00000000800 */
[----:B------:R-:W0:Y:S01]  /*0010*/  S2UR UR4, SR_CTAID.X ;  /* 0x00000000000479c3 */ /* 0x000e220000002500 */
[----:B------:R-:W1:Y:S01]  /*0020*/  LDCU.64 UR6, c[0x0][0x380] ;  /* 0x00007000ff0677ac */ /* 0x000e620008000a00 */
[----:B------:R-:W2:Y:S01]  /*0030*/  LDCU.64 UR8, c[0x0][0x358] ;  /* 0x00006b00ff0877ac */ /* 0x000ea20008000a00 */
[----:B0-----:R-:W-:-:S04]  /*0040*/  UIMAD.WIDE.U32 UR4, UR4, 0x200, URZ ;  /* 0x00000200040478a5 */ /* 0x001fc8000f8e00ff */
[----:B-1----:R-:W-:-:S04]  /*0050*/  UIADD3 UR6, UP0, UPT, -UR4, UR6, URZ ;  /* 0x0000000604067290 */ /* 0x002fc8000ff1e1ff */
[----:B------:R-:W-:Y:S02]  /*0060*/  UIADD3.X UR7, UPT, UPT, ~UR5, UR7, URZ, UP0, !UPT ;  /* 0x0000000705077290 */ /* 0x000fe400087fe5ff */
[----:B------:R-:W-:-:S04]  /*0070*/  UISETP.GE.U32.AND UP0, UPT, UR6, 0x200, UPT ;  /* 0x000002000600788c */ /* 0x000fc8000bf06070 */
[----:B------:R-:W-:-:S09]  /*0080*/  UISETP.GE.U32.AND.EX UP0, UPT, UR7, URZ, UPT, UP0 ;  /* 0x000000ff0700728c */ /* 0x000fd2000bf06100 */
[----:B--2---:R-:W-:Y:S05]  /*0090*/  BRA.U !UP0, `(.L_x_118) ;  /* 0x0000000108287547 */ /* 0x004fea000b800000 */
[----:B------:R-:W0:Y:S01]  /*00a0*/  S2R R0, SR_TID.X ;  /* 0x0000000000007919 */ /* 0x000e220000002100 */
[----:B------:R-:W1:Y:S01]  /*00b0*/  LDCU.64 UR6, c[0x0][0x388] ;  /* 0x00007100ff0677ac */ /* 0x000e620008000a00 */
[----:B------:R-:W2:Y:S01]  /*00c0*/  LDC R5, c[0x0][0x390] ;  /* 0x0000e400ff057b82 */ /* 0x000ea20000000800 */
[----:B0-----:R-:W-:-:S05]  /*00d0*/  IADD3 R0, P0, PT, R0, UR4, RZ ;  /* 0x0000000400007c10 */ /* 0x001fca000ff1e0ff */
[----:B------:R-:W-:Y:S01]  /*00e0*/  IMAD.X R3, RZ, RZ, UR5, P0 ;  /* 0x00000005ff037e24 */ /* 0x000fe200080e06ff */
[----:B-1----:R-:W-:-:S04]  /*00f0*/  LEA R2, P0, R0, UR6, 0x2 ;  /* 0x0000000600027c11 */ /* 0x002fc8000f8010ff */
[----:B------:R-:W-:-:S05]  /*0100*/  LEA.HI.X R3, R0, UR7, R3, 0x2, P0 ;  /* 0x0000000700037c11 */ /* 0x000fca00080f1403 */
[----:B--2---:R-:W-:Y:S04]  /*0110*/  STG.E desc[UR8][R2.64], R5 ;  /* 0x0000000502007986 */ /* 0x004fe8000c101908 */
[----:B------:R-:W-:Y:S01]  /*0120*/  STG.E desc[UR8][R2.64+0x400], R5 ;  /* 0x0004000502007986 */ /* 0x000fe2000c101908 */
[----:B------:R-:W-:Y:S05]  /*0130*/  EXIT ;  /* 0x000000000000794d */ /* 0x000fea0003800000 */
.L_x_118:
[----:B------:R-:W0:Y:S01]  /*0140*/  S2R R0, SR_TID.X ;  /* 0x0000000000007919 */ /* 0x000e220000002100 */
[----:B------:R-:W-:Y:S01]  /*0150*/  IMAD.U32 R2, RZ, RZ, UR7 ;  /* 0x00000007ff027e24 */ /* 0x000fe2000f8e00ff */
[----:B------:R-:W1:Y:S01]  /*0160*/  LDCU.64 UR10, c[0x0][0x388] ;  /* 0x00007100ff0a77ac */ /* 0x000e620008000a00 */
[----:B------:R-:W-:Y:S01]  /*0170*/  IMAD.U32 R4, RZ, RZ, UR7 ;  /* 0x00000007ff047e24 */ /* 0x000fe2000f8e00ff */
[----:B0-----:R-:W-:-:S04]  /*0180*/  ISETP.LT.U32.AND P0, PT, R0, UR6, PT ;  /* 0x0000000600007c0c */ /* 0x001fc8000bf01070 */
[----:B------:R-:W-:Y:S01]  /*0190*/  ISETP.GT.U32.AND.EX P0, PT, R2, RZ, PT, P0 ;  /* 0x000000ff0200720c */ /* 0x000fe20003f04100 */
[C---:B------:R-:W-:Y:S01]  /*01a0*/  VIADD R2, R0.reuse, 0x100 ;  /* 0x0000010000027836 */ /* 0x040fe20000000000 */
[----:B------:R-:W-:-:S04]  /*01b0*/  IADD3 R0, P2, PT, R0, UR4, RZ ;  /* 0x0000000400007c10 */ /* 0x000fc8000ff5e0ff */
[----:B------:R-:W-:Y:S01]  /*01c0*/  ISETP.LT.U32.AND P1, PT, R2, UR6, PT ;  /* 0x0000000602007c0c */ /* 0x000fe2000bf21070 */
[----:B------:R-:W-:Y:S01]  /*01d0*/  IMAD.X R3, RZ, RZ, UR5, P2 ;  /* 0x00000005ff037e24 */ /* 0x000fe200090e06ff */
[----:B-1----:R-:W-:Y:S02]  /*01e0*/  LEA R2, P2, R0, UR10, 0x2 ;  /* 0x0000000a00027c11 */ /* 0x002fe4000f8410ff */
[----:B------:R-:W-:Y:S02]  /*01f0*/  ISETP.GT.U32.AND.EX P1, PT, R4, RZ, PT, P1 ;  /* 0x000000ff0400720c */ /* 0x000fe40003f24110 */
[----:B------:R-:W-:Y:S01]  /*0200*/  LEA.HI.X R3, R0, UR11, R3, 0x2, P2 ;  /* 0x0000000b00037c11 */ /* 0x000fe200090f1403 */
[----:B------:R-:W0:Y:S04]  /*0210*/  @P0 LDC R5, c[0x0][0x390] ;  /* 0x0000e400ff050b82 */ /* 0x000e280000000800 */
[----:B0-----:R0:W-:Y:S06]  /*0220*/  @P0 STG.E desc[UR8][R2.64], R5 ;  /* 0x0000000502000986 */ /* 0x0011ec000c101908 */
[----:B------:R-:W-:Y:S05]  /*0230*/  @!P1 EXIT ;  /* 0x000000000000994d */ /* 0x000fea0003800000 */
[----:B0-----:R-:W0:Y:S02]  /*0240*/  LDC R5, c[0x0][0x390] ;  /* 0x0000e400ff057b82 */ /* 0x001e240000000800 */
[----:B0-----:R-:W-:Y:S01]  /*0250*/  STG.E desc[UR8][R2.64+0x400], R5 ;  /* 0x0004000502007986 */ /* 0x001fe2000c101908 */
[----:B------:R-:W-:Y:S05]  /*0260*/  EXIT ;  /* 0x000000000000794d */ /* 0x000fea0003800000 */
.L_x_119:
        /* <DEDUP_REMOVED lines=9> */
.L_x_129:


//--------------------- .text._ZN3cub18CUB_300001_SM_10006detail11EmptyKernelIvEEvv --------------------------
	.section	.text._ZN3cub18CUB_300001_SM_10006detail11EmptyKernelIvEEvv,"ax",@progbits
	.align	128
        .global         _ZN3cub18CUB_300001_SM_10006detail11EmptyKernelIvEEvv
        .type           _ZN3cub18CUB_300001_SM_10006detail11EmptyKernelIvEEvv,@function
        .size           _ZN3cub18CUB_300001_SM_10006detail11EmptyKernelIvEEvv,(.L_x_130 - _ZN3cub18CUB_300001_SM_10006detail11EmptyKernelIvEEvv)
        .other          _ZN3cub18CUB_300001_SM_10006detail11EmptyKernelIvEEvv,@"STO_CUDA_ENTRY STV_DEFAULT"
_ZN3cub18CUB_300001_SM_10006detail11EmptyKernelIvEEvv:
.text._ZN3cub18CUB_300001_SM_10006detail11EmptyKernelIvEEvv:
[----:B------:R-:W-:Y:S01]  /*0000*/  LDC R1, c[0x0][0x37c] ;  /* 0x0000df00ff017b82 */ /* 0x000fe20000000800 */
[----:B------:R-:W-:Y:S05]  /*0010*/  EXIT ;  /* 0x000000000000794d */ /* 0x000fea0003800000 */
.L_x_120:
        /* <DEDUP_REMOVED lines=14> */
.L_x_130:


//--------------------- .text._Z13readNanKernelIfEvPKT_i --------------------------
	.section	.text._Z13readNanKernelIfEvPKT_i,"ax",@progbits
	.align	128
        .global         _Z13readNanKernelIfEvPKT_i
        .type           _Z13readNanKernelIfEvPKT_i,@function
        .size           _Z13readNanKernelIfEvPKT_i,(.L_x_131 - _Z13readNanKernelIfEvPKT_i)
        .other          _Z13readNanKernelIfEvPKT_i,@"STO_CUDA_ENTRY STV_DEFAULT"
_Z13readNanKernelIfEvPKT_i:
.text._Z13readNanKernelIfEvPKT_i:
[----:B------:R-:W0:Y:S01]  /*0000*/  LDC R1, c[0x0][0x37c] ;  /* 0x0000df00ff017b82 */ /* 0x000e220000000800 */
[----:B------:R-:W1:Y:S01]  /*0010*/  S2R R18, SR_TID.X ;  /* 0x0000000000127919 */ /* 0x000e620000002100 */
[----:B------:R-:W1:Y:S01]  /*0020*/  LDCU UR6, c[0x0][0x388] ;  /* 0x00007100ff0677ac */ /* 0x000e620008000800 */
[----:B0-----:R-:W-:Y:S01]  /*0030*/  VIADD R1, R1, 0xfffffff8 ;  /* 0xfffffff801017836 */ /* 0x001fe20000000000 */
[----:B------:R-:W0:Y:S01]  /*0040*/  LDCU UR4, c[0x0][0x2f8] ;  /* 0x00005f00ff0477ac */ /* 0x000e220008000800 */
[----:B------:R-:W2:Y:S03]  /*0050*/  LDCU UR5, c[0x0][0x2fc] ;  /* 0x00005f80ff0577ac */ /* 0x000ea60008000800 */
[----:B0-----:R-:W-:-:S05]  /*0060*/  IADD3 R2, P1, PT, R1, UR4, RZ ;  /* 0x0000000401027c10 */ /* 0x001fca000ff3e0ff */
[----:B--2---:R-:W-:Y:S01]  /*0070*/  IMAD.X R16, RZ, RZ, UR5, P1 ;  /* 0x00000005ff107e24 */ /* 0x004fe200088e06ff */
[----:B-1----:R-:W-:-:S13]  /*0080*/  ISETP.GE.AND P0, PT, R18, UR6, PT ;  /* 0x0000000612007c0c */ /* 0x002fda000bf06270 */
[----:B------:R-:W-:Y:S05]  /*0090*/  @P0 EXIT ;  /* 0x000000000000094d */ /* 0x000fea0003800000 */
[----:B------:R-:W0:Y:S01]  /*00a0*/  LDCU UR38, c[0x0][0x360] ;  /* 0x00006c00ff2677ac */ /* 0x000e220008000800 */
[----:B------:R-:W1:Y:S01]  /*00b0*/  LDCU.64 UR36, c[0x0][0x358] ;  /* 0x00006b00ff2477ac */ /* 0x000e620008000a00 */
[----:B------:R-:W2:Y:S02]  /*00c0*/  LDCU UR39, c[0x0][0x388] ;  /* 0x00007100ff2777ac */ /* 0x000ea40008000800 */
.L_x_123:
[----:B------:R-:W3:Y:S02]  /*00d0*/  LDC.64 R4, c[0x0][0x380] ;  /* 0x0000e000ff047b82 */ /* 0x000ee40000000a00 */
[----:B---3--:R-:W-:-:S06]  /*00e0*/  IMAD.WIDE R4, R18, 0x4, R4 ;  /* 0x0000000412047825 */ /* 0x008fcc00078e0204 */
[----:B-1----:R-:W3:Y:S01]  /*00f0*/  LDG.E R4, desc[UR36][R4.64] ;  /* 0x0000002404047981 */ /* 0x002ee2000c1e1900 */
[----:B------:R-:W-:Y:S01]  /*0100*/  BSSY.RECONVERGENT B6, `(.L_x_121) ;  /* 0x000000d000067945 */ /* 0x000fe20003800200 */
[----:B---3--:R-:W-:-:S13]  /*0110*/  FSETP.NAN.AND P0, PT, |R4|, |R4|, PT ;  /* 0x400000040400720b */ /* 0x008fda0003f08200 */
[----:B------:R-:W-:Y:S05]  /*0120*/  @!P0 BRA `(.L_x_122) ;  /* 0x0000000000288947 */ /* 0x000fea0003800000 */
[----:B------:R-:W-:Y:S01]  /*0130*/  MOV R0, 0x160 ;  /* 0x0000016000007802 */ /* 0x000fe20000000f00 */
[----:B------:R1:W-:Y:S01]  /*0140*/  STL [R1], R18 ;  /* 0x0000001201007387 */ /* 0x0003e20000100800 */
[----:B------:R-:W3:Y:S01]  /*0150*/  LDCU.64 UR4, c[0x4][0x158] ;  /* 0x01002b00ff0477ac */ /* 0x000ee20008000a00 */
[----:B------:R-:W-:Y:S01]  /*0160*/  IMAD.MOV.U32 R6, RZ, RZ, R2 ;  /* 0x000000ffff067224 */ /* 0x000fe200078e0002 */
[----:B------:R1:W4:Y:S01]  /*0170*/  LDC.64 R8, c[0x4][R0] ;  /* 0x0100000000087b82 */ /* 0x0003220000000a00 */
[----:B------:R-:W-:Y:S02]  /*0180*/  IMAD.MOV.U32 R7, RZ, RZ, R16 ;  /* 0x000000ffff077224 */ /* 0x000fe400078e0010 */
[----:B---3--:R-:W-:Y:S01]  /*0190*/  IMAD.U32 R4, RZ, RZ, UR4 ;  /* 0x00000004ff047e24 */ /* 0x008fe2000f8e00ff */
[----:B-1----:R-:W-:-:S07]  /*01a0*/  MOV R5, UR5 ;  /* 0x0000000500057c02 */ /* 0x002fce0008000f00 */
[----:B------:R-:W-:-:S07]  /*01b0*/  LEPC R20, `(.L_x_122) ;  /* 0x000000001014794e */ /* 0x000fce0000000000 */
[----:B0-2-4-:R-:W-:Y:S05]  /*01c0*/  CALL.ABS.NOINC R8 ;  /* 0x0000000008007343 */ /* 0x015fea0003c00000 */
.L_x_122:
[----:B0-2---:R-:W-:Y:S05]  /*01d0*/  BSYNC.RECONVERGENT B6 ;  /* 0x0000000000067941 */ /* 0x005fea0003800200 */
.L_x_121:
[----:B------:R-:W-:-:S04]  /*01e0*/  IADD3 R18, PT, PT, R18, UR38, RZ ;  /* 0x0000002612127c10 */ /* 0x000fc8000fffe0ff */
[----:B------:R-:W-:-:S13]  /*01f0*/  ISETP.GE.AND P0, PT, R18, UR39, PT ;  /* 0x0000002712007c0c */ /* 0x000fda000bf06270 */
[----:B------:R-:W-:Y:S05]  /*0200*/  @!P0 BRA `(.L_x_123) ;  /* 0xfffffffc00b08947 */ /* 0x000fea000383ffff */
[----:B------:R-:W-:Y:S05]  /*0210*/  EXIT ;  /* 0x000000000000794d */ /* 0x000fea0003800000 */
.L_x_124:
        /* <DEDUP_REMOVED lines=14> */
.L_x_131:


//--------------------- .nv.global.init           --------------------------
	.section	.nv.global.init,"aw",@progbits
.nv.global.init:
	.type		$str$1,@object
	.size		$str$1,(.L_43 - $str$1)
$str$1:
        /*0000*/ 	.byte	0x25, 0x64, 0x20, 0x4e, 0x41, 0x4e, 0x20, 0x76, 0x69, 0x61, 0x20, 0x69, 0x73, 0x6e, 0x61, 0x6e
        /*0010*/ 	.byte	0x0a, 0x00
.L_43:


//--------------------- .nv.shared._ZN3cub18CUB_300001_SM_10006detail6reduce28DeviceReduceSingleTileKernelINS2_10policy_hubIfyN4cuda3std3__44plusIvEEE10Policy1000EPfN6thrust24THRUST_300001_SM_1000_NS6detail15normal_iteratorINSE_10device_ptrIfEEEEiS9_ffNS7_10__identityEEEvT0_T1_T2_T3_T4_T6_ --------------------------
	.section	.nv.shared._ZN3cub18CUB_300001_SM_10006detail6reduce28DeviceReduceSingleTileKernelINS2_10policy_hubIfyN4cuda3std3__44plusIvEEE10Policy1000EPfN6thrust24THRUST_300001_SM_1000_NS6detail15normal_iteratorINSE_10device_ptrIfEEEEiS9_ffNS7_10__identityEEEvT0_T1_T2_T3_T4_T6_,"aw",@nobits
	.sectionflags	@""
	.align	4
.nv.shared._ZN3cub18CUB_300001_SM_10006detail6reduce28DeviceReduceSingleTileKernelINS2_10policy_hubIfyN4cuda3std3__44plusIvEEE10Policy1000EPfN6thrust24THRUST_300001_SM_1000_NS6detail15normal_iteratorINSE_10device_ptrIfEEEEiS9_ffNS7_10__identityEEEvT0_T1_T2_T3_T4_T6_:
	.zero		1068


//--------------------- .nv.shared.reserved.0     --------------------------
	.section	.nv.shared.reserved.0,"aw",@nobits
	.weak		__nv_reservedSMEM_offset_0_alias
	.size		__nv_reservedSMEM_offset_0_alias, 0, 64
	.other		__nv_reservedSMEM_offset_0_alias,@"STO_CUDA_RESERVED_SHARED STV_DEFAULT"
__nv_reservedSMEM_offset_0_alias:
	.zero		0
	.zero		64


//--------------------- .nv.global                --------------------------
	.section	.nv.global,"aw",@nobits
.nv.global:
	.type		_ZN30_INTERNAL_eb1a3911_4_k_cu_main6thrust24THRUST_300001_SM_1000_NS3seqE,@object
	.size		_ZN30_INTERNAL_eb1a3911_4_k_cu_main6thrust24THRUST_300001_SM_1000_NS3seqE,(_ZN30_INTERNAL_eb1a3911_4_k_cu_main4cuda3std3__48in_placeE - _ZN30_INTERNAL_eb1a3911_4_k_cu_main6thrust24THRUST_300001_SM_1000_NS3seqE)
_ZN30_INTERNAL_eb1a3911_4_k_cu_main6thrust24THRUST_300001_SM_1000_NS3seqE:
	.zero		1
	.type		_ZN30_INTERNAL_eb1a3911_4_k_cu_main4cuda3std3__48in_placeE,@object
	.size		_ZN30_INTERNAL_eb1a3911_4_k_cu_main4cuda3std3__48in_placeE,(_ZN30_INTERNAL_eb1a3911_4_k_cu_main4cuda3std6ranges3__45__cpo4sizeE - _ZN30_INTERNAL_eb1a3911_4_k_cu_main4cuda3std3__48in_placeE)
_ZN30_INTERNAL_eb1a3911_4_k_cu_main4cuda3std3__48in_placeE:
	.zero		1
	.type		_ZN30_INTERNAL_eb1a3911_4_k_cu_main4cuda3std6ranges3__45__cpo4sizeE,@object
	.size		_ZN30_INTERNAL_eb1a3911_4_k_cu_main4cuda3std6ranges3__45__cpo4sizeE,(_ZN30_INTERNAL_eb1a3911_4_k_cu_main6thrust24THRUST_300001_SM_1000_NS12placeholders2_3E - _ZN30_INTERNAL_eb1a3911_4_k_cu_main4cuda3std6ranges3__45__cpo4sizeE)
_ZN30_INTERNAL_eb1a3911_4_k_cu_main4cuda3std6ranges3__45__cpo4sizeE:
	.zero		1
	.type		_ZN30_INTERNAL_eb1a3911_4_k_cu_main6thrust24THRUST_300001_SM_1000_NS12placeholders2_3E,@object
	.size		_ZN30_INTERNAL_eb1a3911_4_k_cu_main6thrust24THRUST_300001_SM_1000_NS12placeholders2_3E,(_ZN30_INTERNAL_eb1a3911_4_k_cu_main4cuda3std3__45__cpo6cbeginE - _ZN30_INTERNAL_eb1a3911_4_k_cu_main6thrust24THRUST_300001_SM_1000_NS12placeholders2_3E)
_ZN30_INTERNAL_eb1a3911_4_k_cu_main6thrust24THRUST_300001_SM_1000_NS12placeholders2_3E:
	.zero		1
	.type		_ZN30_INTERNAL_eb1a3911_4_k_cu_main4cuda3std3__45__cpo6cbeginE,@object
	.size		_ZN30_INTERNAL_eb1a3911_4_k_cu_main4cuda3std3__45__cpo6cbeginE,(_ZN30_INTERNAL_eb1a3911_4_k_cu_main4cuda3std6ranges3__45__cpo6cbeginE - _ZN30_INTERNAL_eb1a3911_4_k_cu_main4cuda3std3__45__cpo6cbeginE)
_ZN30_INTERNAL_eb1a3911_4_k_cu_main4cuda3std3__45__cpo6cbeginE:
	.zero		1
	.type		_ZN30_INTERNAL_eb1a3911_4_k_cu_main4cuda3std6ranges3__45__cpo6cbeginE,@object
	.size		_ZN30_INTERNAL_eb1a3911_4_k_cu_main4cuda3std6ranges3__45__cpo6cbeginE,(_ZN30_INTERNAL_eb1a3911_4_k_cu_main6thrust24THRUST_300001_SM_1000_NS12placeholders2_7E - _ZN30_INTERNAL_eb1a3911_4_k_cu_main4cuda3std6ranges3__45__cpo6cbeginE)
_ZN30_INTERNAL_eb1a3911_4_k_cu_main4cuda3std6ranges3__45__cpo6cbeginE:
	.zero		1
	.type		_ZN30_INTERNAL_eb1a3911_4_k_cu_main6thrust24THRUST_300001_SM_1000_NS12placeholders2_7E,@object
	.size		_ZN30_INTERNAL_eb1a3911_4_k_cu_main6thrust24THRUST_300001_SM_1000_NS12placeholders2_7E,(_ZN30_INTERNAL_eb1a3911_4_k_cu_main4cuda3std3__45__cpo7crbeginE - _ZN30_INTERNAL_eb1a3911_4_k_cu_main6thrust24THRUST_300001_SM_1000_NS12placeholders2_7E)
_ZN30_INTERNAL_eb1a3911_4_k_cu_main6thrust24THRUST_300001_SM_1000_NS12placeholders2_7E:
	.zero		1
	.type		_ZN30_INTERNAL_eb1a3911_4_k_cu_main4cuda3std3__45__cpo7crbeginE,@object
	.size		_ZN30_INTERNAL_eb1a3911_4_k_cu_main4cuda3std3__45__cpo7crbeginE,(_ZN30_INTERNAL_eb1a3911_4_k_cu_main4cuda3std6ranges3__45__cpo4nextE - _ZN30_INTERNAL_eb1a3911_4_k_cu_main4cuda3std3__45__cpo7crbeginE)
_ZN30_INTERNAL_eb1a3911_4_k_cu_main4cuda3std3__45__cpo7crbeginE:
	.zero		1
	.type		_ZN30_INTERNAL_eb1a3911_4_k_cu_main4cuda3std6ranges3__45__cpo4nextE,@object
	.size		_ZN30_INTERNAL_eb1a3911_4_k_cu_main4cuda3std6ranges3__45__cpo4nextE,(_ZN30_INTERNAL_eb1a3911_4_k_cu_main4cuda3std6ranges3__45__cpo4swapE - _ZN30_INTERNAL_eb1a3911_4_k_cu_main4cuda3std6ranges3__45__cpo4nextE)
_ZN30_INTERNAL_eb1a3911_4_k_cu_main4cuda3std6ranges3__45__cpo4nextE:
	.zero		1
	.type		_ZN30_INTERNAL_eb1a3911_4_k_cu_main4cuda3std6ranges3__45__cpo4swapE,@object
	.size		_ZN30_INTERNAL_eb1a3911_4_k_cu_main4cuda3std6ranges3__45__cpo4swapE,(_ZN30_INTERNAL_eb1a3911_4_k_cu_main6thrust24THRUST_300001_SM_1000_NS8cuda_cub10par_nosyncE - _ZN30_INTERNAL_eb1a3911_4_k_cu_main4cuda3std6ranges3__45__cpo4swapE)
_ZN30_INTERNAL_eb1a3911_4_k_cu_main4cuda3std6ranges3__45__cpo4swapE:
	.zero		1
	.type		_ZN30_INTERNAL_eb1a3911_4_k_cu_main6thrust24THRUST_300001_SM_1000_NS8cuda_cub10par_nosyncE,@object
	.size		_ZN30_INTERNAL_eb1a3911_4_k_cu_main6thrust24THRUST_300001_SM_1000_NS8cuda_cub10par_nosyncE,(_ZN30_INTERNAL_eb1a3911_4_k_cu_main6thrust24THRUST_300001_SM_1000_NS12placeholders2_9E - _ZN30_INTERNAL_eb1a3911_4_k_cu_main6thrust24THRUST_300001_SM_1000_NS8cuda_cub10par_nosyncE)
_ZN30_INTERNAL_eb1a3911_4_k_cu_main6thrust24THRUST_300001_SM_1000_NS8cuda_cub10par_nosyncE:
	.zero		1
	.type		_ZN30_INTERNAL_eb1a3911_4_k_cu_main6thrust24THRUST_300001_SM_1000_NS12placeholders2_9E,@object
	.size		_ZN30_INTERNAL_eb1a3911_4_k_cu_main6thrust24THRUST_300001_SM_1000_NS12placeholders2_9E,(_ZN30_INTERNAL_eb1a3911_4_k_cu_main4cuda3std3__432_GLOBAL__N__eb1a3911_4_k_cu_main6ignoreE - _ZN30_INTERNAL_eb1a3911_4_k_cu_main6thrust24THRUST_300001_SM_1000_NS12placeholders2_9E)
_ZN30_INTERNAL_eb1a3911_4_k_cu_main6thrust24THRUST_300001_SM_1000_NS12placeholders2_9E:
	.zero		1
	.type		_ZN30_INTERNAL_eb1a3911_4_k_cu_main4cuda3std3__432_GLOBAL__N__eb1a3911_4_k_cu_main6ignoreE,@object
	.size		_ZN30_INTERNAL_eb1a3911_4_k_cu_main4cuda3std3__432_GLOBAL__N__eb1a3911_4_k_cu_main6ignoreE,(_ZN30_INTERNAL_eb1a3911_4_k_cu_main4cuda3std6ranges3__45__cpo4dataE - _ZN30_INTERNAL_eb1a3911_4_k_cu_main4cuda3std3__432_GLOBAL__N__eb1a3911_4_k_cu_main6ignoreE)
_ZN30_INTERNAL_eb1a3911_4_k_cu_main4cuda3std3__432_GLOBAL__N__eb1a3911_4_k_cu_main6ignoreE:
	.zero		1
	.type		_ZN30_INTERNAL_eb1a3911_4_k_cu_main4cuda3std6ranges3__45__cpo4dataE,@object
	.size		_ZN30_INTERNAL_eb1a3911_4_k_cu_main4cuda3std6ranges3__45__cpo4dataE,(_ZN30_INTERNAL_eb1a3911_4_k_cu_main6thrust24THRUST_300001_SM_1000_NS12placeholders2_1E - _ZN30_INTERNAL_eb1a3911_4_k_cu_main4cuda3std6ranges3__45__cpo4dataE)
_ZN30_INTERNAL_eb1a3911_4_k_cu_main4cuda3std6ranges3__45__cpo4dataE:
	.zero		1
	.type		_ZN30_INTERNAL_eb1a3911_4_k_cu_main6thrust24THRUST_300001_SM_1000_NS12placeholders2_1E,@object
	.size		_ZN30_INTERNAL_eb1a3911_4_k_cu_main6thrust24THRUST_300001_SM_1000_NS12placeholders2_1E,(_ZN30_INTERNAL_eb1a3911_4_k_cu_main4cuda3std3__45__cpo5beginE - _ZN30_INTERNAL_eb1a3911_4_k_cu_main6thrust24THRUST_300001_SM_1000_NS12placeholders2_1E)
_ZN30_INTERNAL_eb1a3911_4_k_cu_main6thrust24THRUST_300001_SM_1000_NS12placeholders2_1E:
	.zero		1
	.type		_ZN30_INTERNAL_eb1a3911_4_k_cu_main4cuda3std3__45__cpo5beginE,@object
	.size		_ZN30_INTERNAL_eb1a3911_4_k_cu_main4cuda3std3__45__cpo5beginE,(_ZN30_INTERNAL_eb1a3911_4_k_cu_main4cuda3std6ranges3__45__cpo5beginE - _ZN30_INTERNAL_eb1a3911_4_k_cu_main4cuda3std3__45__cpo5beginE)
_ZN30_INTERNAL_eb1a3911_4_k_cu_main4cuda3std3__45__cpo5beginE:
	.zero		1
	.type		_ZN30_INTERNAL_eb1a3911_4_k_cu_main4cuda3std6ranges3__45__cpo5beginE,@object
	.size		_ZN30_INTERNAL_eb1a3911_4_k_cu_main4cuda3std6ranges3__45__cpo5beginE,(_ZN30_INTERNAL_eb1a3911_4_k_cu_main6thrust24THRUST_300001_SM_1000_NS12placeholders2_5E - _ZN30_INTERNAL_eb1a3911_4_k_cu_main4cuda3std6ranges3__45__cpo5beginE)
_ZN30_INTERNAL_eb1a3911_4_k_cu_main4cuda3std6ranges3__45__cpo5beginE:
	.zero		1
	.type		_ZN30_INTERNAL_eb1a3911_4_k_cu_main6thrust24THRUST_300001_SM_1000_NS12placeholders2_5E,@object
	.size		_ZN30_INTERNAL_eb1a3911_4_k_cu_main6thrust24THRUST_300001_SM_1000_NS12placeholders2_5E,(_ZN30_INTERNAL_eb1a3911_4_k_cu_main4cuda3std3__45__cpo6rbeginE - _ZN30_INTERNAL_eb1a3911_4_k_cu_main6thrust24THRUST_300001_SM_1000_NS12placeholders2_5E)
_ZN30_INTERNAL_eb1a3911_4_k_cu_main6thrust24THRUST_300001_SM_1000_NS12placeholders2_5E:
	.zero		1
	.type		_ZN30_INTERNAL_eb1a3911_4_k_cu_main4cuda3std3__45__cpo6rbeginE,@object
	.size		_ZN30_INTERNAL_eb1a3911_4_k_cu_main4cuda3std3__45__cpo6rbeginE,(_ZN30_INTERNAL_eb1a3911_4_k_cu_main4cuda3std6ranges3__45__cpo7advanceE - _ZN30_INTERNAL_eb1a3911_4_k_cu_main4cuda3std3__45__cpo6rbeginE)
_ZN30_INTERNAL_eb1a3911_4_k_cu_main4cuda3std3__45__cpo6rbeginE:
	.zero		1
	.type		_ZN30_INTERNAL_eb1a3911_4_k_cu_main4cuda3std6ranges3__45__cpo7advanceE,@object
	.size		_ZN30_INTERNAL_eb1a3911_4_k_cu_main4cuda3std6ranges3__45__cpo7advanceE,(_ZN30_INTERNAL_eb1a3911_4_k_cu_main4cuda3std3__47nulloptE - _ZN30_INTERNAL_eb1a3911_4_k_cu_main4cuda3std6ranges3__45__cpo7advanceE)
_ZN30_INTERNAL_eb1a3911_4_k_cu_main4cuda3std6ranges3__45__cpo7advanceE:
	.zero		1
	.type		_ZN30_INTERNAL_eb1a3911_4_k_cu_main4cuda3std3__47nulloptE,@object
	.size		_ZN30_INTERNAL_eb1a3911_4_k_cu_main4cuda3std3__47nulloptE,(_ZN30_INTERNAL_eb1a3911_4_k_cu_main4cuda3std6ranges3__45__cpo8distanceE - _ZN30_INTERNAL_eb1a3911_4_k_cu_main4cuda3std3__47nulloptE)
_ZN30_INTERNAL_eb1a3911_4_k_cu_main4cuda3std3__47nulloptE:
	.zero		1
	.type		_ZN30_INTERNAL_eb1a3911_4_k_cu_main4cuda3std6ranges3__45__cpo8distanceE,@object
	.size		_ZN30_INTERNAL_eb1a3911_4_k_cu_main4cuda3std6ranges3__45__cpo8distanceE,(_ZN30_INTERNAL_eb1a3911_4_k_cu_main6thrust24THRUST_300001_SM_1000_NS12placeholders3_10E - _ZN30_INTERNAL_eb1a3911_4_k_cu_main4cuda3std6ranges3__45__cpo8distanceE)
_ZN30_INTERNAL_eb1a3911_4_k_cu_main4cuda3std6ranges3__45__cpo8distanceE:
	.zero		1
	.type		_ZN30_INTERNAL_eb1a3911_4_k_cu_main6thrust24THRUST_300001_SM_1000_NS12placeholders3_10E,@object
	.size		_ZN30_INTERNAL_eb1a3911_4_k_cu_main6thrust24THRUST_300001_SM_1000_NS12placeholders3_10E,(_ZN30_INTERNAL_eb1a3911_4_k_cu_main4cuda3std3__419piecewise_constructE - _ZN30_INTERNAL_eb1a3911_4_k_cu_main6thrust24THRUST_300001_SM_1000_NS12placeholders3_10E)
_ZN30_INTERNAL_eb1a3911_4_k_cu_main6thrust24THRUST_300001_SM_1000_NS12placeholders3_10E:
	.zero		1
	.type		_ZN30_INTERNAL_eb1a3911_4_k_cu_main4cuda3std3__419piecewise_constructE,@object
	.size		_ZN30_INTERNAL_eb1a3911_4_k_cu_main4cuda3std3__419piecewise_constructE,(_ZN30_INTERNAL_eb1a3911_4_k_cu_main4cuda3std6ranges3__45__cpo5cdataE - _ZN30_INTERNAL_eb1a3911_4_k_cu_main4cuda3std3__419piecewise_constructE)
_ZN30_INTERNAL_eb1a3911_4_k_cu_main4cuda3std3__419piecewise_constructE:
	.zero		1
	.type		_ZN30_INTERNAL_eb1a3911_4_k_cu_main4cuda3std6ranges3__45__cpo5cdataE,@object
	.size		_ZN30_INTERNAL_eb1a3911_4_k_cu_main4cuda3std6ranges3__45__cpo5cdataE,(_ZN30_INTERNAL_eb1a3911_4_k_cu_main6thrust24THRUST_300001_SM_1000_NS12placeholders2_2E - _ZN30_INTERNAL_eb1a3911_4_k_cu_main4cuda3std6ranges3__45__cpo5cdataE)
_ZN30_INTERNAL_eb1a3911_4_k_cu_main4cuda3std6ranges3__45__cpo5cdataE:
	.zero		1
	.type		_ZN30_INTERNAL_eb1a3911_4_k_cu_main6thrust24THRUST_300001_SM_1000_NS12placeholders2_2E,@object
	.size		_ZN30_INTERNAL_eb1a3911_4_k_cu_main6thrust24THRUST_300001_SM_1000_NS12placeholders2_2E,(_ZN30_INTERNAL_eb1a3911_4_k_cu_main4cuda3std3__45__cpo3endE - _ZN30_INTERNAL_eb1a3911_4_k_cu_main6thrust24THRUST_300001_SM_1000_NS12placeholders2_2E)
_ZN30_INTERNAL_eb1a3911_4_k_cu_main6thrust24THRUST_300001_SM_1000_NS12placeholders2_2E:
	.zero		1
	.type		_ZN30_INTERNAL_eb1a3911_4_k_cu_main4cuda3std3__45__cpo3endE,@object
	.size		_ZN30_INTERNAL_eb1a3911_4_k_cu_main4cuda3std3__45__cpo3endE,(_ZN30_INTERNAL_eb1a3911_4_k_cu_main4cuda3std6ranges3__45__cpo3endE - _ZN30_INTERNAL_eb1a3911_4_k_cu_main4cuda3std3__45__cpo3endE)
_ZN30_INTERNAL_eb1a3911_4_k_cu_main4cuda3std3__45__cpo3endE:
	.zero		1
	.type		_ZN30_INTERNAL_eb1a3911_4_k_cu_main4cuda3std6ranges3__45__cpo3endE,@object
	.size		_ZN30_INTERNAL_eb1a3911_4_k_cu_main4cuda3std6ranges3__45__cpo3endE,(_ZN30_INTERNAL_eb1a3911_4_k_cu_main6thrust24THRUST_300001_SM_1000_NS12placeholders2_6E - _ZN30_INTERNAL_eb1a3911_4_k_cu_main4cuda3std6ranges3__45__cpo3endE)
_ZN30_INTERNAL_eb1a3911_4_k_cu_main4cuda3std6ranges3__45__cpo3endE:
	.zero		1
	.type		_ZN30_INTERNAL_eb1a3911_4_k_cu_main6thrust24THRUST_300001_SM_1000_NS12placeholders2_6E,@object
	.size		_ZN30_INTERNAL_eb1a3911_4_k_cu_main6thrust24THRUST_300001_SM_1000_NS12placeholders2_6E,(_ZN30_INTERNAL_eb1a3911_4_k_cu_main4cuda3std3__45__cpo4rendE - _ZN30_INTERNAL_eb1a3911_4_k_cu_main6thrust24THRUST_300001_SM_1000_NS12placeholders2_6E)
_ZN30_INTERNAL_eb1a3911_4_k_cu_main6thrust24THRUST_300001_SM_1000_NS12placeholders2_6E:
	.zero		1
	.type		_ZN30_INTERNAL_eb1a3911_4_k_cu_main4cuda3std3__45__cpo4rendE,@object
	.size		_ZN30_INTERNAL_eb1a3911_4_k_cu_main4cuda3std3__45__cpo4rendE,(_ZN30_INTERNAL_eb1a3911_4_k_cu_main4cuda3std6ranges3__45__cpo9iter_swapE - _ZN30_INTERNAL_eb1a3911_4_k_cu_main4cuda3std3__45__cpo4rendE)
_ZN30_INTERNAL_eb1a3911_4_k_cu_main4cuda3std3__45__cpo4rendE:
	.zero		1
	.type		_ZN30_INTERNAL_eb1a3911_4_k_cu_main4cuda3std6ranges3__45__cpo9iter_swapE,@object
	.size		_ZN30_INTERNAL_eb1a3911_4_k_cu_main4cuda3std6ranges3__45__cpo9iter_swapE,(_ZN30_INTERNAL_eb1a3911_4_k_cu_main4cuda3std3__48unexpectE - _ZN30_INTERNAL_eb1a3911_4_k_cu_main4cuda3std6ranges3__45__cpo9iter_swapE)
_ZN30_INTERNAL_eb1a3911_4_k_cu_main4cuda3std6ranges3__45__cpo9iter_swapE:
	.zero		1
	.type		_ZN30_INTERNAL_eb1a3911_4_k_cu_main4cuda3std3__48unexpectE,@object
	.size		_ZN30_INTERNAL_eb1a3911_4_k_cu_main4cuda3std3__48unexpectE,(_ZN30_INTERNAL_eb1a3911_4_k_cu_main6thrust24THRUST_300001_SM_1000_NS8cuda_cub3parE - _ZN30_INTERNAL_eb1a3911_4_k_cu_main4cuda3std3__48unexpectE)
_ZN30_INTERNAL_eb1a3911_4_k_cu_main4cuda3std3__48unexpectE:
	.zero		1
	.type		_ZN30_INTERNAL_eb1a3911_4_k_cu_main6thrust24THRUST_300001_SM_1000_NS8cuda_cub3parE,@object
	.size		_ZN30_INTERNAL_eb1a3911_4_k_cu_main6thrust24THRUST_300001_SM_1000_NS8cuda_cub3parE,(_ZN30_INTERNAL_eb1a3911_4_k_cu_main6thrust24THRUST_300001_SM_1000_NS12placeholders2_4E - _ZN30_INTERNAL_eb1a3911_4_k_cu_main6thrust24THRUST_300001_SM_1000_NS8cuda_cub3parE)
_ZN30_INTERNAL_eb1a3911_4_k_cu_main6thrust24THRUST_300001_SM_1000_NS8cuda_cub3parE:
	.zero		1
	.type		_ZN30_INTERNAL_eb1a3911_4_k_cu_main6thrust24THRUST_300001_SM_1000_NS12placeholders2_4E,@object
	.size		_ZN30_INTERNAL_eb1a3911_4_k_cu_main6thrust24THRUST_300001_SM_1000_NS12placeholders2_4E,(_ZN30_INTERNAL_eb1a3911_4_k_cu_main4cuda3std3__45__cpo4cendE - _ZN30_INTERNAL_eb1a3911_4_k_cu_main6thrust24THRUST_300001_SM_1000_NS12placeholders2_4E)
_ZN30_INTERNAL_eb1a3911_4_k_cu_main6thrust24THRUST_300001_SM_1000_NS12placeholders2_4E:
	.zero		1
	.type		_ZN30_INTERNAL_eb1a3911_4_k_cu_main4cuda3std3__45__cpo4cendE,@object
	.size		_ZN30_INTERNAL_eb1a3911_4_k_cu_main4cuda3std3__45__cpo4cendE,(_ZN30_INTERNAL_eb1a3911_4_k_cu_main4cuda3std6ranges3__45__cpo4cendE - _ZN30_INTERNAL_eb1a3911_4_k_cu_main4cuda3std3__45__cpo4cendE)
_ZN30_INTERNAL_eb1a3911_4_k_cu_main4cuda3std3__45__cpo4cendE:
	.zero		1
	.type		_ZN30_INTERNAL_eb1a3911_4_k_cu_main4cuda3std6ranges3__45__cpo4cendE,@object
	.size		_ZN30_INTERNAL_eb1a3911_4_k_cu_main4cuda3std6ranges3__45__cpo4cendE,(_ZN30_INTERNAL_eb1a3911_4_k_cu_main4cuda3std3__420unreachable_sentinelE - _ZN30_INTERNAL_eb1a3911_4_k_cu_main4cuda3std6ranges3__45__cpo4cendE)
_ZN30_INTERNAL_eb1a3911_4_k_cu_main4cuda3std6ranges3__45__cpo4cendE:
	.zero		1
	.type		_ZN30_INTERNAL_eb1a3911_4_k_cu_main4cuda3std3__420unreachable_sentinelE,@object
	.size		_ZN30_INTERNAL_eb1a3911_4_k_cu_main4cuda3std3__420unreachable_sentinelE,(_ZN30_INTERNAL_eb1a3911_4_k_cu_main4cuda3std6ranges3__45__cpo5ssizeE - _ZN30_INTERNAL_eb1a3911_4_k_cu_main4cuda3std3__420unreachable_sentinelE)
_ZN30_INTERNAL_eb1a3911_4_k_cu_main4cuda3std3__420unreachable_sentinelE:
	.zero		1
	.type		_ZN30_INTERNAL_eb1a3911_4_k_cu_main4cuda3std6ranges3__45__cpo5ssizeE,@object
	.size		_ZN30_INTERNAL_eb1a3911_4_k_cu_main4cuda3std6ranges3__45__cpo5ssizeE,(_ZN30_INTERNAL_eb1a3911_4_k_cu_main6thrust24THRUST_300001_SM_1000_NS12placeholders2_8E - _ZN30_INTERNAL_eb1a3911_4_k_cu_main4cuda3std6ranges3__45__cpo5ssizeE)
_ZN30_INTERNAL_eb1a3911_4_k_cu_main4cuda3std6ranges3__45__cpo5ssizeE:
	.zero		1
	.type		_ZN30_INTERNAL_eb1a3911_4_k_cu_main6thrust24THRUST_300001_SM_1000_NS12placeholders2_8E,@object
	.size		_ZN30_INTERNAL_eb1a3911_4_k_cu_main6thrust24THRUST_300001_SM_1000_NS12placeholders2_8E,(_ZN30_INTERNAL_eb1a3911_4_k_cu_main4cuda3std3__45__cpo5crendE - _ZN30_INTERNAL_eb1a3911_4_k_cu_main6thrust24THRUST_300001_SM_1000_NS12placeholders2_8E)
_ZN30_INTERNAL_eb1a3911_4_k_cu_main6thrust24THRUST_300001_SM_1000_NS12placeholders2_8E:
	.zero		1
	.type		_ZN30_INTERNAL_eb1a3911_4_k_cu_main4cuda3std3__45__cpo5crendE,@object
	.size		_ZN30_INTERNAL_eb1a3911_4_k_cu_main4cuda3std3__45__cpo5crendE,(_ZN30_INTERNAL_eb1a3911_4_k_cu_main4cuda3std6ranges3__45__cpo4prevE - _ZN30_INTERNAL_eb1a3911_4_k_cu_main4cuda3std3__45__cpo5crendE)
_ZN30_INTERNAL_eb1a3911_4_k_cu_main4cuda3std3__45__cpo5crendE:
	.zero		1
	.type		_ZN30_INTERNAL_eb1a3911_4_k_cu_main4cuda3std6ranges3__45__cpo4prevE,@object
	.size		_ZN30_INTERNAL_eb1a3911_4_k_cu_main4cuda3std6ranges3__45__cpo4prevE,(_ZN30_INTERNAL_eb1a3911_4_k_cu_main4cuda3std6ranges3__45__cpo9iter_moveE - _ZN30_INTERNAL_eb1a3911_4_k_cu_main4cuda3std6ranges3__45__cpo4prevE)
_ZN30_INTERNAL_eb1a3911_4_k_cu_main4cuda3std6ranges3__45__cpo4prevE:
	.zero		1
	.type		_ZN30_INTERNAL_eb1a3911_4_k_cu_main4cuda3std6ranges3__45__cpo9iter_moveE,@object
	.size		_ZN30_INTERNAL_eb1a3911_4_k_cu_main4cuda3std6ranges3__45__cpo9iter_moveE,(_ZN30_INTERNAL_eb1a3911_4_k_cu_main6thrust24THRUST_300001_SM_1000_NS6system6detail10sequential3seqE - _ZN30_INTERNAL_eb1a3911_4_k_cu_main4cuda3std6ranges3__45__cpo9iter_moveE)
_ZN30_INTERNAL_eb1a3911_4_k_cu_main4cuda3std6ranges3__45__cpo9iter_moveE:
	.zero		1
	.type		_ZN30_INTERNAL_eb1a3911_4_k_cu_main6thrust24THRUST_300001_SM_1000_NS6system6detail10sequential3seqE,@object
	.size		_ZN30_INTERNAL_eb1a3911_4_k_cu_main6thrust24THRUST_300001_SM_1000_NS6system6detail10sequential3seqE,(.L_31 - _ZN30_INTERNAL_eb1a3911_4_k_cu_main6thrust24THRUST_300001_SM_1000_NS6system6detail10sequential3seqE)
_ZN30_INTERNAL_eb1a3911_4_k_cu_main6thrust24THRUST_300001_SM_1000_NS6system6detail10sequential3seqE:
	.zero		1
.L_31:


//--------------------- .nv.shared._ZN3cub18CUB_300001_SM_10006detail6reduce18DeviceReduceKernelINS2_10policy_hubIfyN4cuda3std3__44plusIvEEE10Policy1000EN6thrust24THRUST_300001_SM_1000_NS18transform_iteratorI12SetNanToZeroIfENSD_6detail15normal_iteratorINSD_10device_ptrIfEEEENSD_11use_defaultESM_EEyS9_fNS7_10__identityEEEvT0_PT3_T1_NS0_13GridEvenShareISS_EET2_T4_ --------------------------
	.section	.nv.shared._ZN3cub18CUB_300001_SM_10006detail6reduce18DeviceReduceKernelINS2_10policy_hubIfyN4cuda3std3__44plusIvEEE10Policy1000EN6thrust24THRUST_300001_SM_1000_NS18transform_iteratorI12SetNanToZeroIfENSD_6detail15normal_iteratorINSD_10device_ptrIfEEEENSD_11use_defaultESM_EEyS9_fNS7_10__identityEEEvT0_PT3_T1_NS0_13GridEvenShareISS_EET2_T4_,"aw",@nobits
	.sectionflags	@""
	.align	4
.nv.shared._ZN3cub18CUB_300001_SM_10006detail6reduce18DeviceReduceKernelINS2_10policy_hubIfyN4cuda3std3__44plusIvEEE10Policy1000EN6thrust24THRUST_300001_SM_1000_NS18transform_iteratorI12SetNanToZeroIfENSD_6detail15normal_iteratorINSD_10device_ptrIfEEEENSD_11use_defaultESM_EEyS9_fNS7_10__identityEEEvT0_PT3_T1_NS0_13GridEvenShareISS_EET2_T4_:
	.zero		1068


//--------------------- .nv.shared._ZN3cub18CUB_300001_SM_10006detail6reduce28DeviceReduceSingleTileKernelINS2_10policy_hubIfyN4cuda3std3__44plusIvEEE10Policy1000EN6thrust24THRUST_300001_SM_1000_NS18transform_iteratorI12SetNanToZeroIfENSD_6detail15normal_iteratorINSD_10device_ptrIfEEEENSD_11use_defaultESM_EESL_yS9_ffNS7_10__identityEEEvT0_T1_T2_T3_T4_T6_ --------------------------
	.section	.nv.shared._ZN3cub18CUB_300001_SM_10006detail6reduce28DeviceReduceSingleTileKernelINS2_10policy_hubIfyN4cuda3std3__44plusIvEEE10Policy1000EN6thrust24THRUST_300001_SM_1000_NS18transform_iteratorI12SetNanToZeroIfENSD_6detail15normal_iteratorINSD_10device_ptrIfEEEENSD_11use_defaultESM_EESL_yS9_ffNS7_10__identityEEEvT0_T1_T2_T3_T4_T6_,"aw",@nobits
	.sectionflags	@""
	.align	4
.nv.shared._ZN3cub18CUB_300001_SM_10006detail6reduce28DeviceReduceSingleTileKernelINS2_10policy_hubIfyN4cuda3std3__44plusIvEEE10Policy1000EN6thrust24THRUST_300001_SM_1000_NS18transform_iteratorI12SetNanToZeroIfENSD_6detail15normal_iteratorINSD_10device_ptrIfEEEENSD_11use_defaultESM_EESL_yS9_ffNS7_10__identityEEEvT0_T1_T2_T3_T4_T6_:
	.zero		1068


//--------------------- .nv.constant0._ZN3cub18CUB_300001_SM_10006detail6reduce28DeviceReduceSingleTileKernelINS2_10policy_hubIfyN4cuda3std3__44plusIvEEE10Policy1000EPfN6thrust24THRUST_300001_SM_1000_NS6detail15normal_iteratorINSE_10device_ptrIfEEEEiS9_ffNS7_10__identityEEEvT0_T1_T2_T3_T4_T6_ --------------------------
	.section	.nv.constant0._ZN3cub18CUB_300001_SM_10006detail6reduce28DeviceReduceSingleTileKernelINS2_10policy_hubIfyN4cuda3std3__44plusIvEEE10Policy1000EPfN6thrust24THRUST_300001_SM_1000_NS6detail15normal_iteratorINSE_10device_ptrIfEEEEiS9_ffNS7_10__identityEEEvT0_T1_T2_T3_T4_T6_,"a",@progbits
	.sectionflags	@""
	.align	4
.nv.constant0._ZN3cub18CUB_300001_SM_10006detail6reduce28DeviceReduceSingleTileKernelINS2_10policy_hubIfyN4cuda3std3__44plusIvEEE10Policy1000EPfN6thrust24THRUST_300001_SM_1000_NS6detail15normal_iteratorINSE_10device_ptrIfEEEEiS9_ffNS7_10__identityEEEvT0_T1_T2_T3_T4_T6_:
	.zero		925


//--------------------- .nv.constant0._ZN3cub18CUB_300001_SM_10006detail6reduce18DeviceReduceKernelINS2_10policy_hubIfyN4cuda3std3__44plusIvEEE10Policy1000EN6thrust24THRUST_300001_SM_1000_NS18transform_iteratorI12SetNanToZeroIfENSD_6detail15normal_iteratorINSD_10device_ptrIfEEEENSD_11use_defaultESM_EEyS9_fNS7_10__identityEEEvT0_PT3_T1_NS0_13GridEvenShareISS_EET2_T4_ --------------------------
	.section	.nv.constant0._ZN3cub18CUB_300001_SM_10006detail6reduce18DeviceReduceKernelINS2_10policy_hubIfyN4cuda3std3__44plusIvEEE10Policy1000EN6thrust24THRUST_300001_SM_1000_NS18transform_iteratorI12SetNanToZeroIfENSD_6detail15normal_iteratorINSD_10device_ptrIfEEEENSD_11use_defaultESM_EEyS9_fNS7_10__identityEEEvT0_PT3_T1_NS0_13GridEvenShareISS_EET2_T4_,"a",@progbits
	.sectionflags	@""
	.align	4
.nv.constant0._ZN3cub18CUB_300001_SM_10006detail6reduce18DeviceReduceKernelINS2_10policy_hubIfyN4cuda3std3__44plusIvEEE10Policy1000EN6thrust24THRUST_300001_SM_1000_NS18transform_iteratorI12SetNanToZeroIfENSD_6detail15normal_iteratorINSD_10device_ptrIfEEEENSD_11use_defaultESM_EEyS9_fNS7_10__identityEEEvT0_PT3_T1_NS0_13GridEvenShareISS_EET2_T4_:
	.zero		1002


//--------------------- .nv.constant0._ZN3cub18CUB_300001_SM_10006detail6reduce28DeviceReduceSingleTileKernelINS2_10policy_hubIfyN4cuda3std3__44plusIvEEE10Policy1000EN6thrust24THRUST_300001_SM_1000_NS18transform_iteratorI12SetNanToZeroIfENSD_6detail15normal_iteratorINSD_10device_ptrIfEEEENSD_11use_defaultESM_EESL_yS9_ffNS7_10__identityEEEvT0_T1_T2_T3_T4_T6_ --------------------------
	.section	.nv.constant0._ZN3cub18CUB_300001_SM_10006detail6reduce28DeviceReduceSingleTileKernelINS2_10policy_hubIfyN4cuda3std3__44plusIvEEE10Policy1000EN6thrust24THRUST_300001_SM_1000_NS18transform_iteratorI12SetNanToZeroIfENSD_6detail15normal_iteratorINSD_10device_ptrIfEEEENSD_11use_defaultESM_EESL_yS9_ffNS7_10__identityEEEvT0_T1_T2_T3_T4_T6_,"a",@progbits
	.sectionflags	@""
	.align	4
.nv.constant0._ZN3cub18CUB_300001_SM_10006detail6reduce28DeviceReduceSingleTileKernelINS2_10policy_hubIfyN4cuda3std3__44plusIvEEE10Policy1000EN6thrust24THRUST_300001_SM_1000_NS18transform_iteratorI12SetNanToZeroIfENSD_6detail15normal_iteratorINSD_10device_ptrIfEEEENSD_11use_defaultESM_EESL_yS9_ffNS7_10__identityEEEvT0_T1_T2_T3_T4_T6_:
	.zero		937


//--------------------- .nv.constant0._ZN3cub18CUB_300001_SM_10006detail8for_each13static_kernelINS2_12policy_hub_t12policy_500_tEmN6thrust24THRUST_300001_SM_1000_NS8cuda_cub20__uninitialized_fill7functorINS7_10device_ptrIcEEcEEEEvT0_T1_ --------------------------
	.section	.nv.constant0._ZN3cub18CUB_300001_SM_10006detail8for_each13static_kernelINS2_12policy_hub_t12policy_500_tEmN6thrust24THRUST_300001_SM_1000_NS8cuda_cub20__uninitialized_fill7functorINS7_10device_ptrIcEEcEEEEvT0_T1_,"a",@progbits
	.sectionflags	@""
	.align	4
.nv.constant0._ZN3cub18CUB_300001_SM_10006detail8for_each13static_kernelINS2_12policy_hub_t12policy_500_tEmN6thrust24THRUST_300001_SM_1000_NS8cuda_cub20__uninitialized_fill7functorINS7_10device_ptrIcEEcEEEEvT0_T1_:
	.zero		920


//--------------------- .nv.constant0._ZN3cub18CUB_300001_SM_10006detail8for_each13static_kernelINS2_12policy_hub_t12policy_500_tEmN6thrust24THRUST_300001_SM_1000_NS8cuda_cub20__uninitialized_fill7functorINS7_10device_ptrIfEEfEEEEvT0_T1_ --------------------------
	.section	.nv.constant0._ZN3cub18CUB_300001_SM_10006detail8for_each13static_kernelINS2_12policy_hub_t12policy_500_tEmN6thrust24THRUST_300001_SM_1000_NS8cuda_cub20__uninitialized_fill7functorINS7_10device_ptrIfEEfEEEEvT0_T1_,"a",@progbits
	.sectionflags	@""
	.align	4
.nv.constant0._ZN3cub18CUB_300001_SM_10006detail8for_each13static_kernelINS2_12policy_hub_t12policy_500_tEmN6thrust24THRUST_300001_SM_1000_NS8cuda_cub20__uninitialized_fill7functorINS7_10device_ptrIfEEfEEEEvT0_T1_:
	.zero		920


//--------------------- .nv.constant0._ZN3cub18CUB_300001_SM_10006detail11EmptyKernelIvEEvv --------------------------
	.section	.nv.constant0._ZN3cub18CUB_300001_SM_10006detail11EmptyKernelIvEEvv,"a",@progbits
	.sectionflags	@""
	.align	4
.nv.constant0._ZN3cub18CUB_300001_SM_10006detail11EmptyKernelIvEEvv:
	.zero		896


//--------------------- .nv.constant0._Z13readNanKernelIfEvPKT_i --------------------------
	.section	.nv.constant0._Z13readNanKernelIfEvPKT_i,"a",@progbits
	.sectionflags	@""
	.align	4
.nv.constant0._Z13readNanKernelIfEvPKT_i:
	.zero		908


//--------------------- SYMBOLS --------------------------

	.type		.nv.reservedSmem.offset0,@object
	.size		.nv.reservedSmem.offset0,0x4
	.type		.nv.reservedSmem.cap,@object
	.size		.nv.reservedSmem.cap,0x4
	.type		vprintf,@function
